//
// Generated by NVIDIA NVVM Compiler
//
// Compiler Build ID: CL-36424714
// Cuda compilation tools, release 13.0, V13.0.88
// Based on NVVM 20.0.0
//

.version 9.0
.target sm_100
.address_size 64

	// .globl	distoring_mirror
.global .align 4 .b8 __cudart_i2opi_f[24] = {65, 144, 67, 60, 153, 149, 98, 219, 192, 221, 52, 245, 209, 87, 39, 252, 41, 21, 68, 78, 110, 131, 249, 162};

.visible .entry distoring_mirror(
	.param .u64 .ptr .align 1 distoring_mirror_param_0,
	.param .u64 .ptr .align 1 distoring_mirror_param_1,
	.param .u32 distoring_mirror_param_2,
	.param .u32 distoring_mirror_param_3,
	.param .u32 distoring_mirror_param_4,
	.param .u32 distoring_mirror_param_5
)
{
	.local .align 4 .b8 	__local_depot0[28];
	.reg .b64 	%SP;
	.reg .b64 	%SPL;
	.reg .pred 	%p<25>;
	.reg .b32 	%r<101>;
	.reg .b32 	%f<94>;
	.reg .b64 	%rd<47>;
	.reg .b64 	%fd<5>;

	mov.u64 	%SPL, __local_depot0;
	ld.param.u64 	%rd16, [distoring_mirror_param_0];
	ld.param.u64 	%rd17, [distoring_mirror_param_1];
	ld.param.u32 	%r31, [distoring_mirror_param_2];
	ld.param.u32 	%r34, [distoring_mirror_param_3];
	ld.param.u32 	%r32, [distoring_mirror_param_4];
	ld.param.u32 	%r33, [distoring_mirror_param_5];
	add.u64 	%rd1, %SPL, 0;
	mov.u32 	%r36, %tid.x;
	mov.u32 	%r37, %ctaid.x;
	mov.u32 	%r38, %ntid.x;
	mad.lo.s32 	%r1, %r37, %r38, %r36;
	mov.u32 	%r39, %tid.y;
	mov.u32 	%r40, %ctaid.y;
	mov.u32 	%r41, %ntid.y;
	mad.lo.s32 	%r42, %r40, %r41, %r39;
	setp.ge.s32 	%p1, %r1, %r31;
	setp.ge.s32 	%p2, %r42, %r34;
	or.pred  	%p3, %p1, %p2;
	@%p3 bra 	$L__BB0_18;
	sub.s32 	%r43, %r1, %r32;
	sub.s32 	%r44, %r42, %r33;
	cvt.rn.f32.s32 	%f11, %r44;
	cvt.rn.f32.s32 	%f12, %r43;
	abs.f32 	%f13, %f12;
	abs.f32 	%f14, %f11;
	setp.gt.f32 	%p4, %f14, %f13;
	selp.f32 	%f15, %f14, %f13, %p4;
	selp.f32 	%f16, %f13, %f14, %p4;
	div.rn.f32 	%f17, %f16, %f15;
	mul.f32 	%f18, %f17, %f17;
	fma.rn.f32 	%f19, %f18, 0f3B33710B, 0fBC807748;
	fma.rn.f32 	%f20, %f19, %f18, 0f3D2CDAB2;
	fma.rn.f32 	%f21, %f20, %f18, 0fBD992D10;
	fma.rn.f32 	%f22, %f21, %f18, 0f3DD9EA6C;
	fma.rn.f32 	%f23, %f22, %f18, 0fBE117CB1;
	fma.rn.f32 	%f24, %f23, %f18, 0f3E4CBCE0;
	fma.rn.f32 	%f25, %f24, %f18, 0fBEAAAA7D;
	mul.f32 	%f26, %f18, %f25;
	fma.rn.f32 	%f27, %f26, %f17, %f17;
	neg.f32 	%f28, %f27;
	fma.rn.f32 	%f29, 0f3F6EE581, 0f3FD774EB, %f28;
	selp.f32 	%f30, %f29, %f27, %p4;
	selp.f32 	%f31, 0f3F6EE581, 0f3FEEE581, %p4;
	selp.f32 	%f32, %f27, %f28, %p4;
	fma.rn.f32 	%f33, %f31, 0f3FD774EB, %f32;
	setp.lt.s32 	%p5, %r43, 0;
	selp.f32 	%f34, %f33, %f30, %p5;
	add.f32 	%f35, %f13, %f14;
	setp.eq.f32 	%p6, %f15, 0f00000000;
	selp.f32 	%f36, 0f40490FDB, 0f00000000, %p5;
	setp.eq.f32 	%p7, %f13, %f14;
	selp.f32 	%f37, 0f4016CBE4, 0f3F490FDB, %p5;
	selp.f32 	%f38, %f37, %f34, %p7;
	selp.f32 	%f39, %f36, %f38, %p6;
	abs.f32 	%f40, %f35;
	setp.nan.f32 	%p8, %f40, %f40;
	copysign.f32 	%f41, %f11, %f39;
	selp.f32 	%f1, %f35, %f41, %p8;
	mul.lo.s32 	%r45, %r43, %r43;
	mad.lo.s32 	%r46, %r44, %r44, %r45;
	cvt.rn.f32.u32 	%f42, %r46;
	sqrt.rn.f32 	%f43, %f42;
	mul.f32 	%f44, %f43, 0f42C80000;
	sqrt.rn.f32 	%f2, %f44;
	mul.f32 	%f45, %f1, 0f3F22F983;
	cvt.rni.s32.f32 	%r100, %f45;
	cvt.rn.f32.s32 	%f46, %r100;
	fma.rn.f32 	%f47, %f46, 0fBFC90FDA, %f1;
	fma.rn.f32 	%f48, %f46, 0fB3A22168, %f47;
	fma.rn.f32 	%f93, %f46, 0fA7C234C5, %f48;
	abs.f32 	%f4, %f1;
	setp.ltu.f32 	%p9, %f4, 0f47CE4780;
	mov.u32 	%r96, %r100;
	mov.f32 	%f92, %f93;
	@%p9 bra 	$L__BB0_9;
	setp.neu.f32 	%p10, %f4, 0f7F800000;
	@%p10 bra 	$L__BB0_4;
	mov.f32 	%f51, 0f00000000;
	mul.rn.f32 	%f92, %f1, %f51;
	mov.b32 	%r96, 0;
	bra.uni 	$L__BB0_9;
$L__BB0_4:
	mov.b32 	%r4, %f1;
	shl.b32 	%r48, %r4, 8;
	or.b32  	%r5, %r48, -2147483648;
	mov.b64 	%rd43, 0;
	mov.b32 	%r93, 0;
	mov.u64 	%rd41, __cudart_i2opi_f;
	mov.u64 	%rd42, %rd1;
$L__BB0_5:
	.pragma "nounroll";
	ld.global.nc.u32 	%r49, [%rd41];
	mad.wide.u32 	%rd21, %r49, %r5, %rd43;
	shr.u64 	%rd43, %rd21, 32;
	st.local.u32 	[%rd42], %rd21;
	add.s32 	%r93, %r93, 1;
	add.s64 	%rd42, %rd42, 4;
	add.s64 	%rd41, %rd41, 4;
	setp.ne.s32 	%p11, %r93, 6;
	@%p11 bra 	$L__BB0_5;
	shr.u32 	%r50, %r4, 23;
	st.local.u32 	[%rd1+24], %rd43;
	and.b32  	%r8, %r50, 31;
	and.b32  	%r51, %r50, 224;
	add.s32 	%r52, %r51, -128;
	shr.u32 	%r53, %r52, 5;
	mul.wide.u32 	%rd22, %r53, 4;
	sub.s64 	%rd8, %rd1, %rd22;
	ld.local.u32 	%r94, [%rd8+24];
	ld.local.u32 	%r95, [%rd8+20];
	setp.eq.s32 	%p12, %r8, 0;
	@%p12 bra 	$L__BB0_8;
	shf.l.wrap.b32 	%r94, %r95, %r94, %r8;
	ld.local.u32 	%r54, [%rd8+16];
	shf.l.wrap.b32 	%r95, %r54, %r95, %r8;
$L__BB0_8:
	shr.u32 	%r55, %r94, 30;
	shf.l.wrap.b32 	%r56, %r95, %r94, 2;
	shl.b32 	%r57, %r95, 2;
	shr.u32 	%r58, %r56, 31;
	add.s32 	%r59, %r58, %r55;
	neg.s32 	%r60, %r59;
	setp.lt.s32 	%p13, %r4, 0;
	selp.b32 	%r96, %r60, %r59, %p13;
	xor.b32  	%r61, %r56, %r4;
	shr.s32 	%r62, %r56, 31;
	xor.b32  	%r63, %r62, %r56;
	xor.b32  	%r64, %r62, %r57;
	cvt.u64.u32 	%rd23, %r63;
	shl.b64 	%rd24, %rd23, 32;
	cvt.u64.u32 	%rd25, %r64;
	or.b64  	%rd26, %rd24, %rd25;
	cvt.rn.f64.s64 	%fd1, %rd26;
	mul.f64 	%fd2, %fd1, 0d3BF921FB54442D19;
	cvt.rn.f32.f64 	%f49, %fd2;
	neg.f32 	%f50, %f49;
	setp.lt.s32 	%p14, %r61, 0;
	selp.f32 	%f92, %f50, %f49, %p14;
$L__BB0_9:
	setp.ltu.f32 	%p15, %f4, 0f47CE4780;
	add.s32 	%r66, %r96, 1;
	mul.rn.f32 	%f52, %f92, %f92;
	and.b32  	%r67, %r96, 1;
	setp.eq.b32 	%p16, %r67, 1;
	selp.f32 	%f53, %f92, 0f3F800000, %p16;
	fma.rn.f32 	%f54, %f52, %f53, 0f00000000;
	fma.rn.f32 	%f55, %f52, 0f37CBAC00, 0fBAB607ED;
	selp.f32 	%f56, 0fB94D4153, %f55, %p16;
	selp.f32 	%f57, 0f3C0885E4, 0f3D2AAABB, %p16;
	fma.rn.f32 	%f58, %f56, %f52, %f57;
	selp.f32 	%f59, 0fBE2AAAA8, 0fBEFFFFFF, %p16;
	fma.rn.f32 	%f60, %f58, %f52, %f59;
	fma.rn.f32 	%f61, %f60, %f54, %f53;
	and.b32  	%r68, %r66, 2;
	setp.eq.s32 	%p17, %r68, 0;
	mov.f32 	%f62, 0f00000000;
	sub.f32 	%f63, %f62, %f61;
	selp.f32 	%f64, %f61, %f63, %p17;
	cvt.rn.f32.s32 	%f65, %r32;
	fma.rn.f32 	%f66, %f2, %f64, %f65;
	cvt.rzi.s32.f32 	%r17, %f66;
	@%p15 bra 	$L__BB0_17;
	setp.neu.f32 	%p18, %f4, 0f7F800000;
	@%p18 bra 	$L__BB0_12;
	mov.f32 	%f69, 0f00000000;
	mul.rn.f32 	%f93, %f1, %f69;
	mov.b32 	%r100, 0;
	bra.uni 	$L__BB0_17;
$L__BB0_12:
	mov.b32 	%r18, %f1;
	shl.b32 	%r70, %r18, 8;
	or.b32  	%r19, %r70, -2147483648;
	mov.b64 	%rd46, 0;
	mov.b32 	%r97, 0;
	mov.u64 	%rd44, __cudart_i2opi_f;
	mov.u64 	%rd45, %rd1;
$L__BB0_13:
	.pragma "nounroll";
	ld.global.nc.u32 	%r71, [%rd44];
	mad.wide.u32 	%rd29, %r71, %r19, %rd46;
	shr.u64 	%rd46, %rd29, 32;
	st.local.u32 	[%rd45], %rd29;
	add.s32 	%r97, %r97, 1;
	add.s64 	%rd45, %rd45, 4;
	add.s64 	%rd44, %rd44, 4;
	setp.ne.s32 	%p19, %r97, 6;
	@%p19 bra 	$L__BB0_13;
	shr.u32 	%r72, %r18, 23;
	st.local.u32 	[%rd1+24], %rd46;
	and.b32  	%r22, %r72, 31;
	and.b32  	%r73, %r72, 224;
	add.s32 	%r74, %r73, -128;
	shr.u32 	%r75, %r74, 5;
	mul.wide.u32 	%rd30, %r75, 4;
	sub.s64 	%rd15, %rd1, %rd30;
	ld.local.u32 	%r98, [%rd15+24];
	ld.local.u32 	%r99, [%rd15+20];
	setp.eq.s32 	%p20, %r22, 0;
	@%p20 bra 	$L__BB0_16;
	shf.l.wrap.b32 	%r98, %r99, %r98, %r22;
	ld.local.u32 	%r76, [%rd15+16];
	shf.l.wrap.b32 	%r99, %r76, %r99, %r22;
$L__BB0_16:
	shr.u32 	%r77, %r98, 30;
	shf.l.wrap.b32 	%r78, %r99, %r98, 2;
	shl.b32 	%r79, %r99, 2;
	shr.u32 	%r80, %r78, 31;
	add.s32 	%r81, %r80, %r77;
	neg.s32 	%r82, %r81;
	setp.lt.s32 	%p21, %r18, 0;
	selp.b32 	%r100, %r82, %r81, %p21;
	xor.b32  	%r83, %r78, %r18;
	shr.s32 	%r84, %r78, 31;
	xor.b32  	%r85, %r84, %r78;
	xor.b32  	%r86, %r84, %r79;
	cvt.u64.u32 	%rd31, %r85;
	shl.b64 	%rd32, %rd31, 32;
	cvt.u64.u32 	%rd33, %r86;
	or.b64  	%rd34, %rd32, %rd33;
	cvt.rn.f64.s64 	%fd3, %rd34;
	mul.f64 	%fd4, %fd3, 0d3BF921FB54442D19;
	cvt.rn.f32.f64 	%f67, %fd4;
	neg.f32 	%f68, %f67;
	setp.lt.s32 	%p22, %r83, 0;
	selp.f32 	%f93, %f68, %f67, %p22;
$L__BB0_17:
	mul.rn.f32 	%f70, %f93, %f93;
	and.b32  	%r88, %r100, 1;
	setp.eq.b32 	%p23, %r88, 1;
	selp.f32 	%f71, 0f3F800000, %f93, %p23;
	fma.rn.f32 	%f72, %f70, %f71, 0f00000000;
	fma.rn.f32 	%f73, %f70, 0f37CBAC00, 0fBAB607ED;
	selp.f32 	%f74, %f73, 0fB94D4153, %p23;
	selp.f32 	%f75, 0f3D2AAABB, 0f3C0885E4, %p23;
	fma.rn.f32 	%f76, %f74, %f70, %f75;
	selp.f32 	%f77, 0fBEFFFFFF, 0fBE2AAAA8, %p23;
	fma.rn.f32 	%f78, %f76, %f70, %f77;
	fma.rn.f32 	%f79, %f78, %f72, %f71;
	and.b32  	%r89, %r100, 2;
	setp.eq.s32 	%p24, %r89, 0;
	mov.f32 	%f80, 0f00000000;
	sub.f32 	%f81, %f80, %f79;
	selp.f32 	%f82, %f79, %f81, %p24;
	cvt.rn.f32.s32 	%f83, %r33;
	fma.rn.f32 	%f84, %f2, %f82, %f83;
	cvt.rzi.s32.f32 	%r90, %f84;
	cvt.rn.f32.s32 	%f85, %r90;
	cvt.rn.f32.s32 	%f86, %r31;
	cvt.rn.f32.s32 	%f87, %r17;
	fma.rn.f32 	%f88, %f86, %f85, %f87;
	cvt.rzi.s32.f32 	%r91, %f88;
	cvta.to.global.u64 	%rd35, %rd16;
	mul.wide.s32 	%rd36, %r91, 12;
	add.s64 	%rd37, %rd35, %rd36;
	ld.global.f32 	%f89, [%rd37];
	mad.lo.s32 	%r92, %r31, %r42, %r1;
	cvta.to.global.u64 	%rd38, %rd17;
	mul.wide.s32 	%rd39, %r92, 12;
	add.s64 	%rd40, %rd38, %rd39;
	st.global.f32 	[%rd40], %f89;
	ld.global.f32 	%f90, [%rd37+4];
	st.global.f32 	[%rd40+4], %f90;
	ld.global.f32 	%f91, [%rd37+8];
	st.global.f32 	[%rd40+8], %f91;
$L__BB0_18:
	ret;

}


// ===== COMPILED SASS (sm_100) =====

	.target	sm_100

	.elftype	@"ET_EXEC"


//--------------------- .note.nv.tkinfo           --------------------------
	.section	.note.nv.tkinfo,"",@"SHT_NOTE"
	.sectionflags	@"SHF_NOTE_NV_TKINFO"
	.tkinfo
        /*0018*/ 	.word	0x00000002
        /*0030*/ 	.string	""
        /*0030*/ 	.string	"ptxas"
        /*0030*/ 	.string	"Cuda compilation tools, release 13.0, V13.0.88"
        /*0030*/ 	.string	"Build cuda_13.0.r13.0/compiler.36424714_0"
        /*0030*/ 	.string	"-arch sm_100 -m 64 "



//--------------------- .note.nv.cuinfo           --------------------------
	.section	.note.nv.cuinfo,"",@"SHT_NOTE"
	.sectionflags	@"SHF_NOTE_NV_CUINFO"
        /*0018*/ 	.short	0x0002
        /*001a*/ 	.short	0x0064
        /*001c*/ 	.short	0x0082
	.zero		2


//--------------------- .nv.info                  --------------------------
	.section	.nv.info,"",@"SHT_CUDA_INFO"
	.align	4


	//----- nvinfo : EIATTR_REGCOUNT
	.align		4
        /*0000*/ 	.byte	0x04, 0x2f
        /*0002*/ 	.short	(.L_2 - .L_1)
	.align		4
.L_1:
        /*0004*/ 	.word	index@(distoring_mirror)
        /*0008*/ 	.word	0x00000016


	//----- nvinfo : EIATTR_FRAME_SIZE
	.align		4
.L_2:
        /*000c*/ 	.byte	0x04, 0x11
        /*000e*/ 	.short	(.L_4 - .L_3)
	.align		4
.L_3:
        /*0010*/ 	.word	index@($__internal_1_$__cuda_sm3x_div_rn_noftz_f32_slowpath)
        /*0014*/ 	.word	0x00000020


	//----- nvinfo : EIATTR_FRAME_SIZE
	.align		4
.L_4:
        /*0018*/ 	.byte	0x04, 0x11
        /*001a*/ 	.short	(.L_6 - .L_5)
	.align		4
.L_5:
        /*001c*/ 	.word	index@($__internal_0_$__cuda_sm20_sqrt_rn_f32_slowpath)
        /*0020*/ 	.word	0x00000020


	//----- nvinfo : EIATTR_FRAME_SIZE
	.align		4
.L_6:
        /*0024*/ 	.byte	0x04, 0x11
        /*0026*/ 	.short	(.L_8 - .L_7)
	.align		4
.L_7:
        /*0028*/ 	.word	index@(distoring_mirror)
        /*002c*/ 	.word	0x00000020


	//----- nvinfo : EIATTR_MIN_STACK_SIZE
	.align		4
.L_8:
        /*0030*/ 	.byte	0x04, 0x12
        /*0032*/ 	.short	(.L_10 - .L_9)
	.align		4
.L_9:
        /*0034*/ 	.word	index@(distoring_mirror)
        /*0038*/ 	.word	0x00000020
.L_10:


//--------------------- .nv.compat                --------------------------
	.section	.nv.compat,"",@"SHT_CUDA_COMPAT_INFO"
	.align	4
        /*0000*/ 	.byte	0x02, 0x09, 0x00, 0x00, 0x02, 0x02, 0x01, 0x00, 0x02, 0x05, 0x05, 0x00, 0x03, 0x07, 0x01, 0x01
        /*0010*/ 	.byte	0x02, 0x03, 0x00, 0x00, 0x02, 0x06, 0x01, 0x00, 0x04, 0x0b, 0x08, 0x00, 0x01, 0x00, 0x00, 0x00
        /*0020*/ 	.byte	0x00, 0x00, 0x00, 0x00


//--------------------- .nv.info.distoring_mirror --------------------------
	.section	.nv.info.distoring_mirror,"",@"SHT_CUDA_INFO"
	.sectionflags	@""
	.align	4


	//----- nvinfo : EIATTR_CUDA_API_VERSION
	.align		4
        /*0000*/ 	.byte	0x04, 0x37
        /*0002*/ 	.short	(.L_12 - .L_11)
.L_11:
        /*0004*/ 	.word	0x00000082


	//----- nvinfo : EIATTR_KPARAM_INFO
	.align		4
.L_12:
        /*0008*/ 	.byte	0x04, 0x17
        /*000a*/ 	.short	(.L_14 - .L_13)
.L_13:
        /*000c*/ 	.word	0x00000000
        /*0010*/ 	.short	0x0005
        /*0012*/ 	.short	0x001c
        /*0014*/ 	.byte	0x00, 0xf0, 0x11, 0x00


	//----- nvinfo : EIATTR_KPARAM_INFO
	.align		4
.L_14:
        /*0018*/ 	.byte	0x04, 0x17
        /*001a*/ 	.short	(.L_16 - .L_15)
.L_15:
        /*001c*/ 	.word	0x00000000
        /*0020*/ 	.short	0x0004
        /*0022*/ 	.short	0x0018
        /*0024*/ 	.byte	0x00, 0xf0, 0x11, 0x00


	//----- nvinfo : EIATTR_KPARAM_INFO
	.align		4
.L_16:
        /*0028*/ 	.byte	0x04, 0x17
        /*002a*/ 	.short	(.L_18 - .L_17)
.L_17:
        /*002c*/ 	.word	0x00000000
        /*0030*/ 	.short	0x0003
        /*0032*/ 	.short	0x0014
        /*0034*/ 	.byte	0x00, 0xf0, 0x11, 0x00


	//----- nvinfo : EIATTR_KPARAM_INFO
	.align		4
.L_18:
        /*0038*/ 	.byte	0x04, 0x17
        /*003a*/ 	.short	(.L_20 - .L_19)
.L_19:
        /*003c*/ 	.word	0x00000000
        /*0040*/ 	.short	0x0002
        /*0042*/ 	.short	0x0010
        /*0044*/ 	.byte	0x00, 0xf0, 0x11, 0x00


	//----- nvinfo : EIATTR_KPARAM_INFO
	.align		4
.L_20:
        /*0048*/ 	.byte	0x04, 0x17
        /*004a*/ 	.short	(.L_22 - .L_21)
.L_21:
        /*004c*/ 	.word	0x00000000
        /*0050*/ 	.short	0x0001
        /*0052*/ 	.short	0x0008
        /*0054*/ 	.byte	0x00, 0xf5, 0x21, 0x00


	//----- nvinfo : EIATTR_KPARAM_INFO
	.align		4
.L_22:
        /*0058*/ 	.byte	0x04, 0x17
        /*005a*/ 	.short	(.L_24 - .L_23)
.L_23:
        /*005c*/ 	.word	0x00000000
        /*0060*/ 	.short	0x0000
        /*0062*/ 	.short	0x0000
        /*0064*/ 	.byte	0x00, 0xf5, 0x21, 0x00


	//----- nvinfo : EIATTR_SPARSE_MMA_MASK
	.align		4
.L_24:
        /*0068*/ 	.byte	0x03, 0x50
        /*006a*/ 	.short	0x0000


	//----- nvinfo : EIATTR_MAXREG_COUNT
	.align		4
        /*006c*/ 	.byte	0x03, 0x1b
        /*006e*/ 	.short	0x00ff


	//----- nvinfo : EIATTR_MERCURY_ISA_VERSION
	.align		4
        /*0070*/ 	.byte	0x03, 0x5f
        /*0072*/ 	.short	0x0101


	//----- nvinfo : EIATTR_VRC_CTA_INIT_COUNT
	.align		4
        /*0074*/ 	.byte	0x02, 0x4a
	.zero		1
	.zero		1


	//----- nvinfo : EIATTR_EXIT_INSTR_OFFSETS
	.align		4
        /*0078*/ 	.byte	0x04, 0x1c
        /*007a*/ 	.short	(.L_26 - .L_25)


	//   ....[0]....
.L_25:
        /*007c*/ 	.word	0x000000d0


	//   ....[1]....
        /*0080*/ 	.word	0x00001190


	//----- nvinfo : EIATTR_CRS_STACK_SIZE
	.align		4
.L_26:
        /*0084*/ 	.byte	0x04, 0x1e
        /*0086*/ 	.short	(.L_28 - .L_27)
.L_27:
        /*0088*/ 	.word	0x00000000


	//----- nvinfo : EIATTR_CBANK_PARAM_SIZE
	.align		4
.L_28:
        /*008c*/ 	.byte	0x03, 0x19
        /*008e*/ 	.short	0x0020


	//----- nvinfo : EIATTR_PARAM_CBANK
	.align		4
        /*0090*/ 	.byte	0x04, 0x0a
        /*0092*/ 	.short	(.L_30 - .L_29)
	.align		4
.L_29:
        /*0094*/ 	.word	index@(.nv.constant0.distoring_mirror)
        /*0098*/ 	.short	0x0380
        /*009a*/ 	.short	0x0020


	//----- nvinfo : EIATTR_SW_WAR
	.align		4
.L_30:
        /*009c*/ 	.byte	0x04, 0x36
        /*009e*/ 	.short	(.L_32 - .L_31)
.L_31:
        /*00a0*/ 	.word	0x00000008
.L_32:


//--------------------- .nv.callgraph             --------------------------
	.section	.nv.callgraph,"",@"SHT_CUDA_CALLGRAPH"
	.align	4
	.sectionentsize	8
	.align		4
        /*0000*/ 	.word	0x00000000
	.align		4
        /*0004*/ 	.word	0xffffffff
	.align		4
        /*0008*/ 	.word	0x00000000
	.align		4
        /*000c*/ 	.word	0xfffffffe
	.align		4
        /*0010*/ 	.word	0x00000000
	.align		4
        /*0014*/ 	.word	0xfffffffd
	.align		4
        /*0018*/ 	.word	0x00000000
	.align		4
        /*001c*/ 	.word	0xfffffffc


//--------------------- .nv.constant4             --------------------------
	.section	.nv.constant4,"a",@progbits
	.align	8
	.align		8
.nv.constant4:
        /*0000*/ 	.dword	__cudart_i2opi_f


//--------------------- .text.distoring_mirror    --------------------------
	.section	.text.distoring_mirror,"ax",@progbits
	.align	128
        .global         distoring_mirror
        .type           distoring_mirror,@function
        .size           distoring_mirror,(.L_x_29 - distoring_mirror)
        .other          distoring_mirror,@"STO_CUDA_ENTRY STV_DEFAULT"
distoring_mirror:
.text.distoring_mirror:
[----:B------:R-:W0:Y:S01]  /*0000*/  LDC R1, c[0x0][0x37c] ;  /* 0x0000df00ff017b82 */ /* 0x000e220000000800 */
[----:B------:R-:W1:Y:S07]  /*0010*/  S2R R5, SR_TID.Y ;  /* 0x0000000000057919 */ /* 0x000e6e0000002200 */
[----:B------:R-:W2:Y:S01]  /*0020*/  LDC R3, c[0x0][0x360] ;  /* 0x0000d800ff037b82 */ /* 0x000ea20000000800 */
[----:B------:R-:W3:Y:S01]  /*0030*/  LDCU.64 UR6, c[0x0][0x390] ;  /* 0x00007200ff0677ac */ /* 0x000ee20008000a00 */
[----:B0-----:R-:W-:Y:S01]  /*0040*/  VIADD R1, R1, 0xffffffe0 ;  /* 0xffffffe001017836 */ /* 0x001fe20000000000 */
[----:B------:R-:W2:Y:S05]  /*0050*/  S2R R10, SR_TID.X ;  /* 0x00000000000a7919 */ /* 0x000eaa0000002100 */
[----:B------:R-:W1:Y:S08]  /*0060*/  S2UR UR5, SR_CTAID.Y ;  /* 0x00000000000579c3 */ /* 0x000e700000002600 */
[----:B------:R-:W1:Y:S08]  /*0070*/  LDC R0, c[0x0][0x364] ;  /* 0x0000d900ff007b82 */ /* 0x000e700000000800 */
[----:B------:R-:W2:Y:S01]  /*0080*/  S2UR UR4, SR_CTAID.X ;  /* 0x00000000000479c3 */ /* 0x000ea20000002500 */
[----:B-1----:R-:W-:-:S05]  /*0090*/  IMAD R5, R0, UR5, R5 ;  /* 0x0000000500057c24 */ /* 0x002fca000f8e0205 */
[----:B---3--:R-:W-:Y:S01]  /*00a0*/  ISETP.GE.AND P0, PT, R5, UR7, PT ;  /* 0x0000000705007c0c */ /* 0x008fe2000bf06270 */
[----:B--2---:R-:W-:-:S05]  /*00b0*/  IMAD R10, R3, UR4, R10 ;  /* 0x00000004030a7c24 */ /* 0x004fca000f8e020a */
[----:B------:R-:W-:-:S13]  /*00c0*/  ISETP.GE.OR P0, PT, R10, UR6, P0 ;  /* 0x000000060a007c0c */ /* 0x000fda0008706670 */
[----:B------:R-:W-:Y:S05]  /*00d0*/  @P0 EXIT ;  /* 0x000000000000094d */ /* 0x000fea0003800000 */
[----:B------:R-:W0:Y:S01]  /*00e0*/  LDCU.64 UR4, c[0x0][0x398] ;  /* 0x00007300ff0477ac */ /* 0x000e220008000a00 */
[----:B------:R-:W-:Y:S01]  /*00f0*/  BSSY.RECONVERGENT B0, `(.L_x_0) ;  /* 0x0000013000007945 */ /* 0x000fe20003800200 */
[----:B0-----:R-:W-:Y:S02]  /*0100*/  VIADD R6, R5, -UR5 ;  /* 0x8000000505067c36 */ /* 0x001fe40008000000 */
[----:B------:R-:W-:-:S03]  /*0110*/  VIADD R4, R10, -UR4 ;  /* 0x800000040a047c36 */ /* 0x000fc60008000000 */
[----:B------:R-:W-:Y:S02]  /*0120*/  I2FP.F32.S32 R2, R6 ;  /* 0x0000000600027245 */ /* 0x000fe40000201400 */
[----:B------:R-:W-:-:S04]  /*0130*/  I2FP.F32.S32 R7, R4 ;  /* 0x0000000400077245 */ /* 0x000fc80000201400 */
[----:B------:R-:W-:-:S04]  /*0140*/  FSETP.GT.AND P2, PT, |R2|, |R7|, PT ;  /* 0x400000070200720b */ /* 0x000fc80003f44200 */
[----:B------:R-:W-:Y:S02]  /*0150*/  FSEL R3, |R2|, |R7|, P2 ;  /* 0x4000000702037208 */ /* 0x000fe40001000200 */
[----:B------:R-:W-:Y:S02]  /*0160*/  FSEL R0, |R7|, |R2|, P2 ;  /* 0x4000000207007208 */ /* 0x000fe40001000200 */
[----:B------:R-:W0:Y:S08]  /*0170*/  MUFU.RCP R8, R3 ;  /* 0x0000000300087308 */ /* 0x000e300000001000 */
[----:B------:R-:W1:Y:S01]  /*0180*/  FCHK P0, R0, R3 ;  /* 0x0000000300007302 */ /* 0x000e620000000000 */
[----:B0-----:R-:W-:-:S04]  /*0190*/  FFMA R9, -R3, R8, 1 ;  /* 0x3f80000003097423 */ /* 0x001fc80000000108 */
[----:B------:R-:W-:-:S04]  /*01a0*/  FFMA R9, R8, R9, R8 ;  /* 0x0000000908097223 */ /* 0x000fc80000000008 */
[----:B------:R-:W-:-:S04]  /*01b0*/  FFMA R8, R0, R9, RZ ;  /* 0x0000000900087223 */ /* 0x000fc800000000ff */
[----:B------:R-:W-:-:S04]  /*01c0*/  FFMA R11, -R3, R8, R0 ;  /* 0x00000008030b7223 */ /* 0x000fc80000000100 */
[----:B------:R-:W-:Y:S01]  /*01d0*/  FFMA R8, R9, R11, R8 ;  /* 0x0000000b09087223 */ /* 0x000fe20000000008 */
[----:B-1----:R-:W-:Y:S06]  /*01e0*/  @!P0 BRA `(.L_x_1) ;  /* 0x00000000000c8947 */ /* 0x002fec0003800000 */
[----:B------:R-:W-:-:S07]  /*01f0*/  MOV R8, 0x210 ;  /* 0x0000021000087802 */ /* 0x000fce0000000f00 */
[----:B------:R-:W-:Y:S05]  /*0200*/  CALL.REL.NOINC `($__internal_1_$__cuda_sm3x_div_rn_noftz_f32_slowpath) ;  /* 0x0000001000407944 */ /* 0x000fea0003c00000 */
[----:B------:R-:W-:-:S07]  /*0210*/  IMAD.MOV.U32 R8, RZ, RZ, R0 ;  /* 0x000000ffff087224 */ /* 0x000fce00078e0000 */
.L_x_1:
[----:B------:R-:W-:Y:S05]  /*0220*/  BSYNC.RECONVERGENT B0 ;  /* 0x0000000000007941 */ /* 0x000fea0003800200 */
.L_x_0:
[----:B------:R-:W-:Y:S02]  /*0230*/  IMAD.MOV.U32 R9, RZ, RZ, 0x3b33710b ;  /* 0x3b33710bff097424 */ /* 0x000fe400078e00ff */
[----:B------:R-:W-:Y:S01]  /*0240*/  FMUL R0, R8, R8 ;  /* 0x0000000808007220 */ /* 0x000fe20000400000 */
[----:B------:R-:W-:Y:S01]  /*0250*/  IMAD.MOV.U32 R12, RZ, RZ, 0x3f6ee581 ;  /* 0x3f6ee581ff0c7424 */ /* 0x000fe200078e00ff */
[C---:B------:R-:W-:Y:S01]  /*0260*/  ISETP.GE.AND P0, PT, R4.reuse, RZ, PT ;  /* 0x000000ff0400720c */ /* 0x040fe20003f06270 */
[----:B------:R-:W-:Y:S02]  /*0270*/  IMAD R13, R4, R4, RZ ;  /* 0x00000004040d7224 */ /* 0x000fe400078e02ff */
[----:B------:R-:W-:Y:S01]  /*0280*/  FFMA R9, R0, R9, -0.015681877732276916504 ;  /* 0xbc80774800097423 */ /* 0x000fe20000000009 */
[----:B------:R-:W-:Y:S01]  /*0290*/  FSETP.NEU.AND P3, PT, |R7|, |R2|, PT ;  /* 0x400000020700720b */ /* 0x000fe20003f6d200 */
[----:B------:R-:W-:Y:S01]  /*02a0*/  FADD R7, |R2|, |R7| ;  /* 0x4000000702077221 */ /* 0x000fe20000000200 */
[----:B------:R-:W-:-:S02]  /*02b0*/  IMAD R13, R6, R6, R13 ;  /* 0x00000006060d7224 */ /* 0x000fc400078e020d */
[----:B------:R-:W-:Y:S01]  /*02c0*/  FFMA R9, R0, R9, 0.042200751602649688721 ;  /* 0x3d2cdab200097423 */ /* 0x000fe20000000009 */
[----:B------:R-:W-:Y:S01]  /*02d0*/  FSETP.NEU.AND P1, PT, R3, RZ, PT ;  /* 0x000000ff0300720b */ /* 0x000fe20003f2d000 */
[----:B------:R-:W-:Y:S01]  /*02e0*/  IMAD.MOV.U32 R3, RZ, RZ, 0x4016cbe4 ;  /* 0x4016cbe4ff037424 */ /* 0x000fe200078e00ff */
[----:B------:R-:W-:Y:S01]  /*02f0*/  FSEL R4, R12, 1.8663789033889770508, P2 ;  /* 0x3feee5810c047808 */ /* 0x000fe20001000000 */
[C---:B------:R-:W-:Y:S01]  /*0300*/  FFMA R9, R0.reuse, R9, -0.074792981147766113281 ;  /* 0xbd992d1000097423 */ /* 0x040fe20000000009 */
[----:B------:R-:W-:Y:S03]  /*0310*/  BSSY.RECONVERGENT B0, `(.L_x_2) ;  /* 0x000001c000007945 */ /* 0x000fe60003800200 */
[----:B------:R-:W-:-:S04]  /*0320*/  FFMA R9, R0, R9, 0.10640415549278259277 ;  /* 0x3dd9ea6c00097423 */ /* 0x000fc80000000009 */
[----:B------:R-:W-:-:S04]  /*0330*/  FFMA R9, R0, R9, -0.14207722246646881104 ;  /* 0xbe117cb100097423 */ /* 0x000fc80000000009 */
[----:B------:R-:W-:-:S04]  /*0340*/  FFMA R9, R0, R9, 0.19993925094604492188 ;  /* 0x3e4cbce000097423 */ /* 0x000fc80000000009 */
[----:B------:R-:W-:-:S04]  /*0350*/  FFMA R9, R0, R9, -0.33333197236061096191 ;  /* 0xbeaaaa7d00097423 */ /* 0x000fc80000000009 */
[----:B------:R-:W-:-:S04]  /*0360*/  FMUL R9, R0, R9 ;  /* 0x0000000900097220 */ /* 0x000fc80000400000 */
[----:B------:R-:W-:-:S04]  /*0370*/  FFMA R9, R9, R8, R8 ;  /* 0x0000000809097223 */ /* 0x000fc80000000008 */
[----:B------:R-:W-:-:S05]  /*0380*/  FFMA R0, R12, 1.6832555532455444336, -R9 ;  /* 0x3fd774eb0c007823 */ /* 0x000fca0000000809 */
[-C--:B------:R-:W-:Y:S02]  /*0390*/  FSEL R11, R0, R9.reuse, P2 ;  /* 0x00000009000b7208 */ /* 0x080fe40001000000 */
[----:B------:R-:W-:Y:S02]  /*03a0*/  FSEL R9, R9, -R9, P2 ;  /* 0x8000000909097208 */ /* 0x000fe40001000000 */
[----:B------:R-:W-:-:S03]  /*03b0*/  I2FP.F32.U32 R0, R13 ;  /* 0x0000000d00007245 */ /* 0x000fc60000201000 */
[----:B------:R-:W-:Y:S01]  /*03c0*/  @!P0 FFMA R11, R4, 1.6832555532455444336, R9 ;  /* 0x3fd774eb040b8823 */ /* 0x000fe20000000009 */
[----:B------:R-:W-:Y:S01]  /*03d0*/  @!P3 FSEL R11, R3, 0.78539818525314331055, !P0 ;  /* 0x3f490fdb030bb808 */ /* 0x000fe20004000000 */
[----:B------:R-:W-:Y:S01]  /*03e0*/  VIADD R4, R0, 0xf3000000 ;  /* 0xf300000000047836 */ /* 0x000fe20000000000 */
[----:B------:R-:W-:Y:S01]  /*03f0*/  @!P1 FSEL R11, RZ, 3.1415927410125732422, P0 ;  /* 0x40490fdbff0b9808 */ /* 0x000fe20000000000 */
[----:B------:R0:W1:Y:S01]  /*0400*/  MUFU.RSQ R3, R0 ;  /* 0x0000000000037308 */ /* 0x0000620000001400 */
[----:B------:R-:W-:Y:S02]  /*0410*/  FSETP.NAN.AND P0, PT, R7, R7, PT ;  /* 0x000000070700720b */ /* 0x000fe40003f08000 */
[----:B------:R-:W-:Y:S02]  /*0420*/  ISETP.GT.U32.AND P1, PT, R4, 0x727fffff, PT ;  /* 0x727fffff0400780c */ /* 0x000fe40003f24070 */
[----:B------:R-:W-:-:S04]  /*0430*/  LOP3.LUT R2, R11, 0x80000000, R2, 0xb8, !PT ;  /* 0x800000000b027812 */ /* 0x000fc800078eb802 */
[----:B------:R-:W-:-:S07]  /*0440*/  FSEL R11, R7, R2, P0 ;  /* 0x00000002070b7208 */ /* 0x000fce0000000000 */
[----:B0-----:R-:W-:Y:S05]  /*0450*/  @!P1 BRA `(.L_x_3) ;  /* 0x00000000000c9947 */ /* 0x001fea0003800000 */
[----:B------:R-:W-:-:S07]  /*0460*/  MOV R9, 0x480 ;  /* 0x0000048000097802 */ /* 0x000fce0000000f00 */
[----:B-1----:R-:W-:Y:S05]  /*0470*/  CALL.REL.NOINC `($__internal_0_$__cuda_sm20_sqrt_rn_f32_slowpath) ;  /* 0x0000000c00487944 */ /* 0x002fea0003c00000 */
[----:B------:R-:W-:Y:S05]  /*0480*/  BRA `(.L_x_4) ;  /* 0x0000000000107947 */ /* 0x000fea0003800000 */
.L_x_3:
[----:B-1----:R-:W-:Y:S01]  /*0490*/  FMUL.FTZ R7, R0, R3 ;  /* 0x0000000300077220 */ /* 0x002fe20000410000 */
[----:B------:R-:W-:-:S03]  /*04a0*/  FMUL.FTZ R3, R3, 0.5 ;  /* 0x3f00000003037820 */ /* 0x000fc60000410000 */
[----:B------:R-:W-:-:S04]  /*04b0*/  FFMA R0, -R7, R7, R0 ;  /* 0x0000000707007223 */ /* 0x000fc80000000100 */
[----:B------:R-:W-:-:S07]  /*04c0*/  FFMA R0, R0, R3, R7 ;  /* 0x0000000300007223 */ /* 0x000fce0000000007 */
.L_x_4:
[----:B------:R-:W-:Y:S05]  /*04d0*/  BSYNC.RECONVERGENT B0 ;  /* 0x0000000000007941 */ /* 0x000fea0003800200 */
.L_x_2:
[----:B------:R-:W-:Y:S01]  /*04e0*/  FMUL R0, R0, 100 ;  /* 0x42c8000000007820 */ /* 0x000fe20000400000 */
[----:B------:R-:W-:Y:S03]  /*04f0*/  BSSY.RECONVERGENT B0, `(.L_x_5) ;  /* 0x000000f000007945 */ /* 0x000fe60003800200 */
[----:B------:R-:W-:Y:S01]  /*0500*/  VIADD R2, R0, 0xf3000000 ;  /* 0xf300000000027836 */ /* 0x000fe20000000000 */
[----:B------:R0:W1:Y:S04]  /*0510*/  MUFU.RSQ R3, R0 ;  /* 0x0000000000037308 */ /* 0x0000680000001400 */
[----:B------:R-:W-:-:S13]  /*0520*/  ISETP.GT.U32.AND P0, PT, R2, 0x727fffff, PT ;  /* 0x727fffff0200780c */ /* 0x000fda0003f04070 */
[----:B01----:R-:W-:Y:S05]  /*0530*/  @!P0 BRA `(.L_x_6) ;  /* 0x0000000000188947 */ /* 0x003fea0003800000 */
[----:B------:R-:W-:Y:S01]  /*0540*/  BSSY.RECONVERGENT B1, `(.L_x_7) ;  /* 0x0000003000017945 */ /* 0x000fe20003800200 */
[----:B------:R-:W-:-:S07]  /*0550*/  MOV R9, 0x570 ;  /* 0x0000057000097802 */ /* 0x000fce0000000f00 */
[----:B------:R-:W-:Y:S05]  /*0560*/  CALL.REL.NOINC `($__internal_0_$__cuda_sm20_sqrt_rn_f32_slowpath) ;  /* 0x0000000c000c7944 */ /* 0x000fea0003c00000 */
[----:B------:R-:W-:Y:S05]  /*0570*/  BSYNC.RECONVERGENT B1 ;  /* 0x0000000000017941 */ /* 0x000fea0003800200 */
.L_x_7:
[----:B------:R-:W-:Y:S01]  /*0580*/  IMAD.MOV.U32 R7, RZ, RZ, R0 ;  /* 0x000000ffff077224 */ /* 0x000fe200078e0000 */
[----:B------:R-:W-:Y:S06]  /*0590*/  BRA `(.L_x_8) ;  /* 0x0000000000107947 */ /* 0x000fec0003800000 */
.L_x_6:
[----:B------:R-:W-:Y:S01]  /*05a0*/  FMUL.FTZ R7, R0, R3 ;  /* 0x0000000300077220 */ /* 0x000fe20000410000 */
[----:B------:R-:W-:-:S03]  /*05b0*/  FMUL.FTZ R2, R3, 0.5 ;  /* 0x3f00000003027820 */ /* 0x000fc60000410000 */
[----:B------:R-:W-:-:S04]  /*05c0*/  FFMA R0, -R7, R7, R0 ;  /* 0x0000000707007223 */ /* 0x000fc80000000100 */
[----:B------:R-:W-:-:S07]  /*05d0*/  FFMA R7, R0, R2, R7 ;  /* 0x0000000200077223 */ /* 0x000fce0000000007 */
.L_x_8:
[----:B------:R-:W-:Y:S05]  /*05e0*/  BSYNC.RECONVERGENT B0 ;  /* 0x0000000000007941 */ /* 0x000fea0003800200 */
.L_x_5:
[C---:B------:R-:W-:Y:S01]  /*05f0*/  FMUL R0, R11.reuse, 0.63661974668502807617 ;  /* 0x3f22f9830b007820 */ /* 0x040fe20000400000 */
[----:B------:R-:W-:Y:S01]  /*0600*/  FSETP.GE.AND P0, PT, |R11|, 105615, PT ;  /* 0x47ce47800b00780b */ /* 0x000fe20003f06200 */
[----:B------:R-:W0:Y:S01]  /*0610*/  LDCU.64 UR6, c[0x0][0x358] ;  /* 0x00006b00ff0677ac */ /* 0x000e220008000a00 */
[----:B------:R-:W-:Y:S03]  /*0620*/  BSSY.RECONVERGENT B0, `(.L_x_9) ;  /* 0x0000040000007945 */ /* 0x000fe60003800200 */
[----:B------:R-:W1:Y:S02]  /*0630*/  F2I.NTZ R0, R0 ;  /* 0x0000000000007305 */ /* 0x000e640000203100 */
[----:B-1----:R-:W-:Y:S01]  /*0640*/  I2FP.F32.S32 R12, R0 ;  /* 0x00000000000c7245 */ /* 0x002fe20000201400 */
[----:B------:R-:W-:-:S04]  /*0650*/  IMAD.MOV.U32 R13, RZ, RZ, R0 ;  /* 0x000000ffff0d7224 */ /* 0x000fc800078e0000 */
[----:B------:R-:W-:-:S04]  /*0660*/  FFMA R3, R12, -1.5707962512969970703, R11 ;  /* 0xbfc90fda0c037823 */ /* 0x000fc8000000000b */
[----:B------:R-:W-:-:S04]  /*0670*/  FFMA R3, R12, -7.5497894158615963534e-08, R3 ;  /* 0xb3a221680c037823 */ /* 0x000fc80000000003 */
[----:B------:R-:W-:-:S04]  /*0680*/  FFMA R12, R12, -5.3903029534742383927e-15, R3 ;  /* 0xa7c234c50c0c7823 */ /* 0x000fc80000000003 */
[----:B------:R-:W-:Y:S01]  /*0690*/  IMAD.MOV.U32 R2, RZ, RZ, R12 ;  /* 0x000000ffff027224 */ /* 0x000fe200078e000c */
[----:B0-----:R-:W-:Y:S06]  /*06a0*/  @!P0 BRA `(.L_x_10) ;  /* 0x0000000000dc8947 */ /* 0x001fec0003800000 */
[----:B------:R-:W-:-:S13]  /*06b0*/  FSETP.NEU.AND P0, PT, |R11|, +INF , PT ;  /* 0x7f8000000b00780b */ /* 0x000fda0003f0d200 */
[----:B------:R-:W-:Y:S01]  /*06c0*/  @!P0 FMUL R2, RZ, R11 ;  /* 0x0000000bff028220 */ /* 0x000fe20000400000 */
[----:B------:R-:W-:Y:S01]  /*06d0*/  @!P0 MOV R0, RZ ;  /* 0x000000ff00008202 */ /* 0x000fe20000000f00 */
[----:B------:R-:W-:Y:S06]  /*06e0*/  @!P0 BRA `(.L_x_10) ;  /* 0x0000000000cc8947 */ /* 0x000fec0003800000 */
[----:B------:R-:W-:Y:S01]  /*06f0*/  IMAD.SHL.U32 R2, R11, 0x100, RZ ;  /* 0x000001000b027824 */ /* 0x000fe200078e00ff */
[----:B------:R-:W0:Y:S01]  /*0700*/  LDCU.64 UR8, c[0x4][URZ] ;  /* 0x01000000ff0877ac */ /* 0x000e220008000a00 */
[----:B------:R-:W-:Y:S02]  /*0710*/  IMAD.MOV.U32 R6, RZ, RZ, RZ ;  /* 0x000000ffff067224 */ /* 0x000fe400078e00ff */
[----:B------:R-:W-:Y:S01]  /*0720*/  IMAD.MOV.U32 R0, RZ, RZ, R1 ;  /* 0x000000ffff007224 */ /* 0x000fe200078e0001 */
[----:B------:R-:W-:Y:S01]  /*0730*/  LOP3.LUT R17, R2, 0x80000000, RZ, 0xfc, !PT ;  /* 0x8000000002117812 */ /* 0x000fe200078efcff */
[----:B------:R-:W-:Y:S01]  /*0740*/  UMOV UR5, URZ ;  /* 0x000000ff00057c82 */ /* 0x000fe20008000000 */
[----:B------:R-:W-:-:S05]  /*0750*/  UMOV UR4, URZ ;  /* 0x000000ff00047c82 */ /* 0x000fca0008000000 */
.L_x_11:
[----:B0-----:R-:W-:Y:S02]  /*0760*/  IMAD.U32 R8, RZ, RZ, UR8 ;  /* 0x00000008ff087e24 */ /* 0x001fe4000f8e00ff */
[----:B------:R-:W-:-:S05]  /*0770*/  IMAD.U32 R9, RZ, RZ, UR9 ;  /* 0x00000009ff097e24 */ /* 0x000fca000f8e00ff */
[----:B------:R-:W2:Y:S01]  /*0780*/  LDG.E.CONSTANT R2, desc[UR6][R8.64] ;  /* 0x0000000608027981 */ /* 0x000ea2000c1e9900 */
[----:B------:R-:W-:Y:S02]  /*0790*/  UIADD3 UR8, UP0, UPT, UR8, 0x4, URZ ;  /* 0x0000000408087890 */ /* 0x000fe4000ff1e0ff */
[----:B------:R-:W-:Y:S02]  /*07a0*/  UIADD3 UR4, UPT, UPT, UR4, 0x1, URZ ;  /* 0x0000000104047890 */ /* 0x000fe4000fffe0ff */
[----:B------:R-:W-:Y:S02]  /*07b0*/  UIADD3.X UR9, UPT, UPT, URZ, UR9, URZ, UP0, !UPT ;  /* 0x00000009ff097290 */ /* 0x000fe400087fe4ff */
[----:B------:R-:W-:Y:S01]  /*07c0*/  UISETP.NE.AND UP0, UPT, UR4, 0x6, UPT ;  /* 0x000000060400788c */ /* 0x000fe2000bf05270 */
[----:B--2---:R-:W-:-:S03]  /*07d0*/  IMAD.WIDE.U32 R2, R2, R17, RZ ;  /* 0x0000001102027225 */ /* 0x004fc600078e00ff */
[----:B------:R-:W-:-:S04]  /*07e0*/  IADD3 R15, P0, PT, R2, R6, RZ ;  /* 0x00000006020f7210 */ /* 0x000fc80007f1e0ff */
[----:B------:R-:W-:Y:S01]  /*07f0*/  IADD3.X R6, PT, PT, R3, UR5, RZ, P0, !PT ;  /* 0x0000000503067c10 */ /* 0x000fe200087fe4ff */
[----:B------:R0:W-:Y:S02]  /*0800*/  STL [R0], R15 ;  /* 0x0000000f00007387 */ /* 0x0001e40000100800 */
[----:B0-----:R-:W-:Y:S01]  /*0810*/  VIADD R0, R0, 0x4 ;  /* 0x0000000400007836 */ /* 0x001fe20000000000 */
[----:B------:R-:W-:Y:S06]  /*0820*/  BRA.U UP0, `(.L_x_11) ;  /* 0xfffffffd00cc7547 */ /* 0x000fec000b83ffff */
[----:B------:R-:W-:Y:S01]  /*0830*/  SHF.R.U32.HI R4, RZ, 0x17, R11 ;  /* 0x00000017ff047819 */ /* 0x000fe2000001160b */
[----:B------:R0:W-:Y:S03]  /*0840*/  STL [R1+0x18], R6 ;  /* 0x0000180601007387 */ /* 0x0001e60000100800 */
[C---:B------:R-:W-:Y:S02]  /*0850*/  LOP3.LUT R0, R4.reuse, 0xe0, RZ, 0xc0, !PT ;  /* 0x000000e004007812 */ /* 0x040fe400078ec0ff */
[----:B------:R-:W-:-:S03]  /*0860*/  LOP3.LUT P0, RZ, R4, 0x1f, RZ, 0xc0, !PT ;  /* 0x0000001f04ff7812 */ /* 0x000fc6000780c0ff */
[----:B------:R-:W-:-:S05]  /*0870*/  VIADD R0, R0, 0xffffff80 ;  /* 0xffffff8000007836 */ /* 0x000fca0000000000 */
[----:B------:R-:W-:-:S05]  /*0880*/  SHF.R.U32.HI R0, RZ, 0x5, R0 ;  /* 0x00000005ff007819 */ /* 0x000fca0000011600 */
[----:B------:R-:W-:-:S05]  /*0890*/  IMAD R14, R0, -0x4, R1 ;  /* 0xfffffffc000e7824 */ /* 0x000fca00078e0201 */
[----:B------:R-:W2:Y:S04]  /*08a0*/  LDL R0, [R14+0x18] ;  /* 0x000018000e007983 */ /* 0x000ea80000100800 */
[----:B------:R-:W2:Y:S04]  /*08b0*/  LDL R3, [R14+0x14] ;  /* 0x000014000e037983 */ /* 0x000ea80000100800 */
[----:B------:R-:W3:Y:S01]  /*08c0*/  @P0 LDL R2, [R14+0x10] ;  /* 0x000010000e020983 */ /* 0x000ee20000100800 */
[----:B------:R-:W-:Y:S01]  /*08d0*/  LOP3.LUT R4, R4, 0x1f, RZ, 0xc0, !PT ;  /* 0x0000001f04047812 */ /* 0x000fe200078ec0ff */
[----:B------:R-:W-:Y:S01]  /*08e0*/  UMOV UR4, 0x54442d19 ;  /* 0x54442d1900047882 */ /* 0x000fe20000000000 */
[----:B------:R-:W-:-:S02]  /*08f0*/  UMOV UR5, 0x3bf921fb ;  /* 0x3bf921fb00057882 */ /* 0x000fc40000000000 */
[-C--:B--2---:R-:W-:Y:S02]  /*0900*/  @P0 SHF.L.W.U32.HI R0, R3, R4.reuse, R0 ;  /* 0x0000000403000219 */ /* 0x084fe40000010e00 */
[----:B---3--:R-:W-:Y:S02]  /*0910*/  @P0 SHF.L.W.U32.HI R3, R2, R4, R3 ;  /* 0x0000000402030219 */ /* 0x008fe40000010e03 */
[----:B------:R-:W-:Y:S02]  /*0920*/  ISETP.GE.AND P0, PT, R11, RZ, PT ;  /* 0x000000ff0b00720c */ /* 0x000fe40003f06270 */
[C---:B------:R-:W-:Y:S01]  /*0930*/  SHF.L.W.U32.HI R2, R3.reuse, 0x2, R0 ;  /* 0x0000000203027819 */ /* 0x040fe20000010e00 */
[----:B------:R-:W-:-:S03]  /*0940*/  IMAD.SHL.U32 R3, R3, 0x4, RZ ;  /* 0x0000000403037824 */ /* 0x000fc600078e00ff */
[----:B------:R-:W-:-:S04]  /*0950*/  SHF.R.S32.HI R4, RZ, 0x1f, R2 ;  /* 0x0000001fff047819 */ /* 0x000fc80000011402 */
[C---:B------:R-:W-:Y:S02]  /*0960*/  LOP3.LUT R8, R4.reuse, R3, RZ, 0x3c, !PT ;  /* 0x0000000304087212 */ /* 0x040fe400078e3cff */
[----:B------:R-:W-:Y:S02]  /*0970*/  LOP3.LUT R9, R4, R2, RZ, 0x3c, !PT ;  /* 0x0000000204097212 */ /* 0x000fe400078e3cff */
[----:B------:R-:W-:Y:S02]  /*0980*/  SHF.R.U32.HI R3, RZ, 0x1e, R0 ;  /* 0x0000001eff037819 */ /* 0x000fe40000011600 */
[C---:B------:R-:W-:Y:S02]  /*0990*/  LOP3.LUT R4, R2.reuse, R11, RZ, 0x3c, !PT ;  /* 0x0000000b02047212 */ /* 0x040fe400078e3cff */
[----:B------:R-:W1:Y:S01]  /*09a0*/  I2F.F64.S64 R8, R8 ;  /* 0x0000000800087312 */ /* 0x000e620000301c00 */
[----:B------:R-:W-:Y:S02]  /*09b0*/  LEA.HI R0, R2, R3, RZ, 0x1 ;  /* 0x0000000302007211 */ /* 0x000fe400078f08ff */
[----:B------:R-:W-:-:S03]  /*09c0*/  ISETP.GE.AND P1, PT, R4, RZ, PT ;  /* 0x000000ff0400720c */ /* 0x000fc60003f26270 */
[----:B------:R-:W-:-:S04]  /*09d0*/  IMAD.MOV R2, RZ, RZ, -R0 ;  /* 0x000000ffff027224 */ /* 0x000fc800078e0a00 */
[----:B------:R-:W-:Y:S01]  /*09e0*/  @!P0 IMAD.MOV.U32 R0, RZ, RZ, R2 ;  /* 0x000000ffff008224 */ /* 0x000fe200078e0002 */
[----:B-1----:R-:W-:-:S10]  /*09f0*/  DMUL R14, R8, UR4 ;  /* 0x00000004080e7c28 */ /* 0x002fd40008000000 */
[----:B------:R-:W1:Y:S02]  /*0a00*/  F2F.F32.F64 R14, R14 ;  /* 0x0000000e000e7310 */ /* 0x000e640000301000 */
[----:B01----:R-:W-:-:S07]  /*0a10*/  FSEL R2, -R14, R14, !P1 ;  /* 0x0000000e0e027208 */ /* 0x003fce0004800100 */
.L_x_10:
[----:B------:R-:W-:Y:S05]  /*0a20*/  BSYNC.RECONVERGENT B0 ;  /* 0x0000000000007941 */ /* 0x000fea0003800200 */
.L_x_9:
[----:B------:R-:W-:Y:S01]  /*0a30*/  MOV R14, 0x37cbac00 ;  /* 0x37cbac00000e7802 */ /* 0x000fe20000000f00 */
[----:B------:R-:W-:Y:S01]  /*0a40*/  FMUL R3, R2, R2 ;  /* 0x0000000202037220 */ /* 0x000fe20000400000 */
[C---:B------:R-:W-:Y:S01]  /*0a50*/  LOP3.LUT R6, R0.reuse, 0x1, RZ, 0xc0, !PT ;  /* 0x0000000100067812 */ /* 0x040fe200078ec0ff */
[----:B------:R-:W-:Y:S01]  /*0a60*/  VIADD R8, R0, 0x1 ;  /* 0x0000000100087836 */ /* 0x000fe20000000000 */
[----:B------:R-:W0:Y:S01]  /*0a70*/  LDCU UR4, c[0x0][0x398] ;  /* 0x00007300ff0477ac */ /* 0x000e220008000800 */
[----:B------:R-:W-:Y:S01]  /*0a80*/  FFMA R4, R3, R14, -0.0013887860113754868507 ;  /* 0xbab607ed03047423 */ /* 0x000fe2000000000e */
[----:B------:R-:W-:Y:S01]  /*0a90*/  ISETP.NE.U32.AND P0, PT, R6, 0x1, PT ;  /* 0x000000010600780c */ /* 0x000fe20003f05070 */
[----:B------:R-:W-:Y:S01]  /*0aa0*/  IMAD.MOV.U32 R6, RZ, RZ, 0x3c0885e4 ;  /* 0x3c0885e4ff067424 */ /* 0x000fe200078e00ff */
[----:B------:R-:W-:Y:S01]  /*0ab0*/  LOP3.LUT P1, RZ, R8, 0x2, RZ, 0xc0, !PT ;  /* 0x0000000208ff7812 */ /* 0x000fe2000782c0ff */
[----:B------:R-:W-:Y:S01]  /*0ac0*/  IMAD.MOV.U32 R9, RZ, RZ, 0x3e2aaaa8 ;  /* 0x3e2aaaa8ff097424 */ /* 0x000fe200078e00ff */
[----:B------:R-:W-:Y:S01]  /*0ad0*/  FSEL R4, R4, -0.00019574658654164522886, P0 ;  /* 0xb94d415304047808 */ /* 0x000fe20000000000 */
[----:B------:R-:W-:Y:S01]  /*0ae0*/  BSSY.RECONVERGENT B0, `(.L_x_12) ;  /* 0x0000045000007945 */ /* 0x000fe20003800200 */
[----:B------:R-:W-:-:S02]  /*0af0*/  FSEL R0, R6, 0.041666727513074874878, !P0 ;  /* 0x3d2aaabb06007808 */ /* 0x000fc40004000000 */
[----:B------:R-:W-:-:S03]  /*0b00*/  FSEL R9, -R9, -0.4999999701976776123, !P0 ;  /* 0xbeffffff09097808 */ /* 0x000fc60004000100 */
[----:B------:R-:W-:Y:S01]  /*0b10*/  FFMA R4, R3, R4, R0 ;  /* 0x0000000403047223 */ /* 0x000fe20000000000 */
[----:B------:R-:W-:Y:S02]  /*0b20*/  FSEL R0, R2, 1, !P0 ;  /* 0x3f80000002007808 */ /* 0x000fe40004000000 */
[----:B------:R-:W-:Y:S01]  /*0b30*/  FSETP.GE.AND P0, PT, |R11|, 105615, PT ;  /* 0x47ce47800b00780b */ /* 0x000fe20003f06200 */
[C---:B------:R-:W-:Y:S02]  /*0b40*/  FFMA R4, R3.reuse, R4, R9 ;  /* 0x0000000403047223 */ /* 0x040fe40000000009 */
[----:B------:R-:W-:-:S04]  /*0b50*/  FFMA R3, R3, R0, RZ ;  /* 0x0000000003037223 */ /* 0x000fc800000000ff */
[----:B------:R-:W-:Y:S01]  /*0b60*/  FFMA R0, R3, R4, R0 ;  /* 0x0000000403007223 */ /* 0x000fe20000000000 */
[----:B0-----:R-:W-:-:S03]  /*0b70*/  I2FP.F32.S32 R3, UR4 ;  /* 0x0000000400037c45 */ /* 0x001fc60008201400 */
[----:B------:R-:W-:-:S04]  /*0b80*/  @P1 FADD R0, RZ, -R0 ;  /* 0x80000000ff001221 */ /* 0x000fc80000000000 */
[----:B------:R-:W-:-:S04]  /*0b90*/  FFMA R3, R0, R7, R3 ;  /* 0x0000000700037223 */ /* 0x000fc80000000003 */
[----:B------:R0:W1:Y:S01]  /*0ba0*/  F2I.TRUNC.NTZ R15, R3 ;  /* 0x00000003000f7305 */ /* 0x000062000020f100 */
[----:B------:R-:W-:Y:S05]  /*0bb0*/  @!P0 BRA `(.L_x_13) ;  /* 0x0000000000dc8947 */ /* 0x000fea0003800000 */
[----:B------:R-:W-:-:S13]  /*0bc0*/  FSETP.NEU.AND P0, PT, |R11|, +INF , PT ;  /* 0x7f8000000b00780b */ /* 0x000fda0003f0d200 */
[----:B------:R-:W-:Y:S01]  /*0bd0*/  @!P0 FMUL R12, RZ, R11 ;  /* 0x0000000bff0c8220 */ /* 0x000fe20000400000 */
[----:B------:R-:W-:Y:S01]  /*0be0*/  @!P0 IMAD.MOV.U32 R13, RZ, RZ, RZ ;  /* 0x000000ffff0d8224 */ /* 0x000fe200078e00ff */
[----:B------:R-:W-:Y:S06]  /*0bf0*/  @!P0 BRA `(.L_x_13) ;  /* 0x0000000000cc8947 */ /* 0x000fec0003800000 */
[----:B------:R-:W-:Y:S01]  /*0c00*/  IMAD.SHL.U32 R2, R11, 0x100, RZ ;  /* 0x000001000b027824 */ /* 0x000fe200078e00ff */
[----:B------:R-:W2:Y:S01]  /*0c10*/  LDCU.64 UR8, c[0x4][URZ] ;  /* 0x01000000ff0877ac */ /* 0x000ea20008000a00 */
[----:B------:R-:W-:Y:S02]  /*0c20*/  IMAD.MOV.U32 R6, RZ, RZ, RZ ;  /* 0x000000ffff067224 */ /* 0x000fe400078e00ff */
[----:B------:R-:W-:Y:S01]  /*0c30*/  IMAD.MOV.U32 R0, RZ, RZ, R1 ;  /* 0x000000ffff007224 */ /* 0x000fe200078e0001 */
[----:B------:R-:W-:Y:S01]  /*0c40*/  LOP3.LUT R17, R2, 0x80000000, RZ, 0xfc, !PT ;  /* 0x8000000002117812 */ /* 0x000fe200078efcff */
[----:B------:R-:W-:Y:S01]  /*0c50*/  UMOV UR5, URZ ;  /* 0x000000ff00057c82 */ /* 0x000fe20008000000 */
[----:B------:R-:W-:-:S05]  /*0c60*/  UMOV UR4, URZ ;  /* 0x000000ff00047c82 */ /* 0x000fca0008000000 */
.L_x_14:
[----:B--2---:R-:W-:Y:S02]  /*0c70*/  IMAD.U32 R8, RZ, RZ, UR8 ;  /* 0x00000008ff087e24 */ /* 0x004fe4000f8e00ff */
[----:B------:R-:W-:-:S05]  /*0c80*/  IMAD.U32 R9, RZ, RZ, UR9 ;  /* 0x00000009ff097e24 */ /* 0x000fca000f8e00ff */
[----:B------:R-:W0:Y:S01]  /*0c90*/  LDG.E.CONSTANT R2, desc[UR6][R8.64] ;  /* 0x0000000608027981 */ /* 0x000e22000c1e9900 */
[----:B------:R-:W-:Y:S02]  /*0ca0*/  UIADD3 UR8, UP0, UPT, UR8, 0x4, URZ ;  /* 0x0000000408087890 */ /* 0x000fe4000ff1e0ff */
[----:B------:R-:W-:Y:S02]  /*0cb0*/  UIADD3 UR4, UPT, UPT, UR4, 0x1, URZ ;  /* 0x0000000104047890 */ /* 0x000fe4000fffe0ff */
[----:B------:R-:W-:Y:S02]  /*0cc0*/  UIADD3.X UR9, UPT, UPT, URZ, UR9, URZ, UP0, !UPT ;  /* 0x00000009ff097290 */ /* 0x000fe400087fe4ff */
[----:B------:R-:W-:Y:S01]  /*0cd0*/  UISETP.NE.AND UP0, UPT, UR4, 0x6, UPT ;  /* 0x000000060400788c */ /* 0x000fe2000bf05270 */
[----:B0-----:R-:W-:-:S03]  /*0ce0*/  IMAD.WIDE.U32 R2, R2, R17, RZ ;  /* 0x0000001102027225 */ /* 0x001fc600078e00ff */
        /* <DEDUP_REMOVED lines=8> */
[----:B------:R-:W-:Y:S02]  /*0d70*/  LOP3.LUT P0, RZ, R4, 0x1f, RZ, 0xc0, !PT ;  /* 0x0000001f04ff7812 */ /* 0x000fe4000780c0ff */
[----:B------:R-:W-:-:S04]  /*0d80*/  IADD3 R0, PT, PT, R0, -0x80, RZ ;  /* 0xffffff8000007810 */ /* 0x000fc80007ffe0ff */
[----:B------:R-:W-:-:S05]  /*0d90*/  SHF.R.U32.HI R0, RZ, 0x5, R0 ;  /* 0x00000005ff007819 */ /* 0x000fca0000011600 */
[----:B------:R-:W-:-:S05]  /*0da0*/  IMAD R12, R0, -0x4, R1 ;  /* 0xfffffffc000c7824 */ /* 0x000fca00078e0201 */
[----:B------:R-:W3:Y:S04]  /*0db0*/  LDL R0, [R12+0x18] ;  /* 0x000018000c007983 */ /* 0x000ee80000100800 */
[----:B------:R-:W3:Y:S04]  /*0dc0*/  LDL R3, [R12+0x14] ;  /* 0x000014000c037983 */ /* 0x000ee80000100800 */
[----:B------:R-:W4:Y:S01]  /*0dd0*/  @P0 LDL R2, [R12+0x10] ;  /* 0x000010000c020983 */ /* 0x000f220000100800 */
[----:B------:R-:W-:Y:S01]  /*0de0*/  LOP3.LUT R4, R4, 0x1f, RZ, 0xc0, !PT ;  /* 0x0000001f04047812 */ /* 0x000fe200078ec0ff */
[----:B------:R-:W-:Y:S01]  /*0df0*/  UMOV UR4, 0x54442d19 ;  /* 0x54442d1900047882 */ /* 0x000fe20000000000 */
[----:B------:R-:W-:Y:S01]  /*0e00*/  UMOV UR5, 0x3bf921fb ;  /* 0x3bf921fb00057882 */ /* 0x000fe20000000000 */
[----:B------:R-:W-:-:S02]  /*0e10*/  ISETP.GE.AND P1, PT, R11, RZ, PT ;  /* 0x000000ff0b00720c */ /* 0x000fc40003f26270 */
[-C--:B---3--:R-:W-:Y:S02]  /*0e20*/  @P0 SHF.L.W.U32.HI R0, R3, R4.reuse, R0 ;  /* 0x0000000403000219 */ /* 0x088fe40000010e00 */
[----:B----4-:R-:W-:Y:S02]  /*0e30*/  @P0 SHF.L.W.U32.HI R3, R2, R4, R3 ;  /* 0x0000000402030219 */ /* 0x010fe40000010e03 */
[--C-:B------:R-:W-:Y:S02]  /*0e40*/  SHF.R.U32.HI R13, RZ, 0x1e, R0.reuse ;  /* 0x0000001eff0d7819 */ /* 0x100fe40000011600 */
[C---:B------:R-:W-:Y:S01]  /*0e50*/  SHF.L.W.U32.HI R2, R3.reuse, 0x2, R0 ;  /* 0x0000000203027819 */ /* 0x040fe20000010e00 */
[----:B------:R-:W-:-:S03]  /*0e60*/  IMAD.SHL.U32 R3, R3, 0x4, RZ ;  /* 0x0000000403037824 */ /* 0x000fc600078e00ff */
[----:B------:R-:W-:Y:S02]  /*0e70*/  SHF.R.S32.HI R4, RZ, 0x1f, R2 ;  /* 0x0000001fff047819 */ /* 0x000fe40000011402 */
[----:B------:R-:W-:Y:S02]  /*0e80*/  LEA.HI R13, R2, R13, RZ, 0x1 ;  /* 0x0000000d020d7211 */ /* 0x000fe400078f08ff */
[C---:B------:R-:W-:Y:S02]  /*0e90*/  LOP3.LUT R8, R4.reuse, R3, RZ, 0x3c, !PT ;  /* 0x0000000304087212 */ /* 0x040fe400078e3cff */
[----:B------:R-:W-:Y:S01]  /*0ea0*/  LOP3.LUT R9, R4, R2, RZ, 0x3c, !PT ;  /* 0x0000000204097212 */ /* 0x000fe200078e3cff */
[----:B------:R-:W-:Y:S01]  /*0eb0*/  IMAD.MOV R0, RZ, RZ, -R13 ;  /* 0x000000ffff007224 */ /* 0x000fe200078e0a0d */
[----:B------:R-:W-:-:S03]  /*0ec0*/  LOP3.LUT R11, R2, R11, RZ, 0x3c, !PT ;  /* 0x0000000b020b7212 */ /* 0x000fc600078e3cff */
[----:B------:R-:W-:Y:S01]  /*0ed0*/  @!P1 IMAD.MOV.U32 R13, RZ, RZ, R0 ;  /* 0x000000ffff0d9224 */ /* 0x000fe200078e0000 */
[----:B------:R-:W0:Y:S01]  /*0ee0*/  I2F.F64.S64 R8, R8 ;  /* 0x0000000800087312 */ /* 0x000e220000301c00 */
[----:B------:R-:W-:Y:S01]  /*0ef0*/  ISETP.GE.AND P0, PT, R11, RZ, PT ;  /* 0x000000ff0b00720c */ /* 0x000fe20003f06270 */
[----:B0-----:R-:W-:-:S10]  /*0f00*/  DMUL R16, R8, UR4 ;  /* 0x0000000408107c28 */ /* 0x001fd40008000000 */
[----:B------:R-:W0:Y:S02]  /*0f10*/  F2F.F32.F64 R16, R16 ;  /* 0x0000001000107310 */ /* 0x000e240000301000 */
[----:B0-2---:R-:W-:-:S07]  /*0f20*/  FSEL R12, -R16, R16, !P0 ;  /* 0x00000010100c7208 */ /* 0x005fce0004000100 */
.L_x_13:
[----:B------:R-:W-:Y:S05]  /*0f30*/  BSYNC.RECONVERGENT B0 ;  /* 0x0000000000007941 */ /* 0x000fea0003800200 */
.L_x_12:
[----:B------:R-:W-:Y:S01]  /*0f40*/  LOP3.LUT R0, R13, 0x1, RZ, 0xc0, !PT ;  /* 0x000000010d007812 */ /* 0x000fe200078ec0ff */
[----:B0-----:R-:W-:Y:S01]  /*0f50*/  FMUL R3, R12, R12 ;  /* 0x0000000c0c037220 */ /* 0x001fe20000400000 */
[----:B------:R-:W0:Y:S01]  /*0f60*/  LDCU UR4, c[0x0][0x39c] ;  /* 0x00007380ff0477ac */ /* 0x000e220008000800 */
[----:B------:R-:W-:Y:S01]  /*0f70*/  IMAD.MOV.U32 R9, RZ, RZ, 0x3effffff ;  /* 0x3effffffff097424 */ /* 0x000fe200078e00ff */
[----:B------:R-:W-:Y:S01]  /*0f80*/  ISETP.NE.U32.AND P0, PT, R0, 0x1, PT ;  /* 0x000000010000780c */ /* 0x000fe20003f05070 */
[----:B------:R-:W-:Y:S01]  /*0f90*/  FFMA R14, R3, R14, -0.0013887860113754868507 ;  /* 0xbab607ed030e7423 */ /* 0x000fe2000000000e */
[----:B------:R-:W-:Y:S01]  /*0fa0*/  IMAD.MOV.U32 R0, RZ, RZ, 0x3d2aaabb ;  /* 0x3d2aaabbff007424 */ /* 0x000fe200078e00ff */
[----:B------:R-:W-:Y:S02]  /*0fb0*/  LOP3.LUT P1, RZ, R13, 0x2, RZ, 0xc0, !PT ;  /* 0x000000020dff7812 */ /* 0x000fe4000782c0ff */
[----:B------:R-:W-:Y:S02]  /*0fc0*/  FSEL R9, -R9, -0.16666662693023681641, !P0 ;  /* 0xbe2aaaa809097808 */ /* 0x000fe40004000100 */
[----:B------:R-:W-:-:S02]  /*0fd0*/  FSEL R14, R14, -0.00019574658654164522886, !P0 ;  /* 0xb94d41530e0e7808 */ /* 0x000fc40004000000 */
[----:B------:R-:W-:Y:S02]  /*0fe0*/  FSEL R0, R0, 0.0083327032625675201416, !P0 ;  /* 0x3c0885e400007808 */ /* 0x000fe40004000000 */
[----:B-1----:R-:W-:-:S03]  /*0ff0*/  I2FP.F32.S32 R15, R15 ;  /* 0x0000000f000f7245 */ /* 0x002fc60000201400 */
[----:B------:R-:W-:Y:S01]  /*1000*/  FFMA R14, R3, R14, R0 ;  /* 0x0000000e030e7223 */ /* 0x000fe20000000000 */
[----:B------:R-:W-:-:S03]  /*1010*/  FSEL R0, R12, 1, P0 ;  /* 0x3f8000000c007808 */ /* 0x000fc60000000000 */
[C---:B------:R-:W-:Y:S02]  /*1020*/  FFMA R9, R3.reuse, R14, R9 ;  /* 0x0000000e03097223 */ /* 0x040fe40000000009 */
[----:B------:R-:W-:-:S04]  /*1030*/  FFMA R3, R3, R0, RZ ;  /* 0x0000000003037223 */ /* 0x000fc800000000ff */
[----:B------:R-:W-:Y:S01]  /*1040*/  FFMA R0, R3, R9, R0 ;  /* 0x0000000903007223 */ /* 0x000fe20000000000 */
[----:B0-----:R-:W-:Y:S01]  /*1050*/  I2FP.F32.S32 R3, UR4 ;  /* 0x0000000400037c45 */ /* 0x001fe20008201400 */
[----:B------:R-:W0:Y:S02]  /*1060*/  LDCU UR4, c[0x0][0x390] ;  /* 0x00007200ff0477ac */ /* 0x000e240008000800 */
[----:B------:R-:W-:-:S04]  /*1070*/  @P1 FADD R0, RZ, -R0 ;  /* 0x80000000ff001221 */ /* 0x000fc80000000000 */
[----:B------:R-:W-:Y:S02]  /*1080*/  FFMA R0, R0, R7, R3 ;  /* 0x0000000700007223 */ /* 0x000fe40000000003 */
[----:B------:R-:W1:Y:S04]  /*1090*/  LDC.64 R2, c[0x0][0x380] ;  /* 0x0000e000ff027b82 */ /* 0x000e680000000a00 */
[----:B------:R-:W2:Y:S01]  /*10a0*/  F2I.TRUNC.NTZ R0, R0 ;  /* 0x0000000000007305 */ /* 0x000ea2000020f100 */
[----:B0-----:R-:W-:Y:S02]  /*10b0*/  I2FP.F32.S32 R7, UR4 ;  /* 0x0000000400077c45 */ /* 0x001fe40008201400 */
[----:B--2---:R-:W-:-:S05]  /*10c0*/  I2FP.F32.S32 R4, R0 ;  /* 0x0000000000047245 */ /* 0x004fca0000201400 */
[----:B------:R-:W-:Y:S02]  /*10d0*/  FFMA R15, R4, R7, R15 ;  /* 0x00000007040f7223 */ /* 0x000fe4000000000f */
[----:B------:R-:W0:Y:S04]  /*10e0*/  LDC.64 R6, c[0x0][0x388] ;  /* 0x0000e200ff067b82 */ /* 0x000e280000000a00 */
[----:B------:R-:W1:Y:S02]  /*10f0*/  F2I.TRUNC.NTZ R15, R15 ;  /* 0x0000000f000f7305 */ /* 0x000e64000020f100 */
[----:B-1----:R-:W-:-:S05]  /*1100*/  IMAD.WIDE R2, R15, 0xc, R2 ;  /* 0x0000000c0f027825 */ /* 0x002fca00078e0202 */
[----:B------:R-:W2:Y:S01]  /*1110*/  LDG.E R9, desc[UR6][R2.64] ;  /* 0x0000000602097981 */ /* 0x000ea2000c1e1900 */
[----:B------:R-:W-:-:S04]  /*1120*/  IMAD R5, R5, UR4, R10 ;  /* 0x0000000405057c24 */ /* 0x000fc8000f8e020a */
[----:B0-----:R-:W-:-:S05]  /*1130*/  IMAD.WIDE R4, R5, 0xc, R6 ;  /* 0x0000000c05047825 */ /* 0x001fca00078e0206 */
[----:B--2---:R-:W-:Y:S04]  /*1140*/  STG.E desc[UR6][R4.64], R9 ;  /* 0x0000000904007986 */ /* 0x004fe8000c101906 */
[----:B------:R-:W2:Y:S04]  /*1150*/  LDG.E R7, desc[UR6][R2.64+0x4] ;  /* 0x0000040602077981 */ /* 0x000ea8000c1e1900 */
[----:B--2---:R-:W-:Y:S04]  /*1160*/  STG.E desc[UR6][R4.64+0x4], R7 ;  /* 0x0000040704007986 */ /* 0x004fe8000c101906 */
[----:B------:R-:W2:Y:S04]  /*1170*/  LDG.E R11, desc[UR6][R2.64+0x8] ;  /* 0x00000806020b7981 */ /* 0x000ea8000c1e1900 */
[----:B--2---:R-:W-:Y:S01]  /*1180*/  STG.E desc[UR6][R4.64+0x8], R11 ;  /* 0x0000080b04007986 */ /* 0x004fe2000c101906 */
[----:B------:R-:W-:Y:S05]  /*1190*/  EXIT ;  /* 0x000000000000794d */ /* 0x000fea0003800000 */
        .weak           $__internal_0_$__cuda_sm20_sqrt_rn_f32_slowpath
        .type           $__internal_0_$__cuda_sm20_sqrt_rn_f32_slowpath,@function
        .size           $__internal_0_$__cuda_sm20_sqrt_rn_f32_slowpath,($__internal_1_$__cuda_sm3x_div_rn_noftz_f32_slowpath - $__internal_0_$__cuda_sm20_sqrt_rn_f32_slowpath)
$__internal_0_$__cuda_sm20_sqrt_rn_f32_slowpath:
[----:B------:R-:W-:-:S13]  /*11a0*/  LOP3.LUT P0, RZ, R0, 0x7fffffff, RZ, 0xc0, !PT ;  /* 0x7fffffff00ff7812 */ /* 0x000fda000780c0ff */
[----:B------:R-:W-:Y:S01]  /*11b0*/  @!P0 IMAD.MOV.U32 R2, RZ, RZ, R0 ;  /* 0x000000ffff028224 */ /* 0x000fe200078e0000 */
[----:B------:R-:W-:Y:S06]  /*11c0*/  @!P0 BRA `(.L_x_15) ;  /* 0x0000000000408947 */ /* 0x000fec0003800000 */
[----:B------:R-:W-:-:S13]  /*11d0*/  FSETP.GEU.FTZ.AND P0, PT, R0, RZ, PT ;  /* 0x000000ff0000720b */ /* 0x000fda0003f1e000 */
[----:B------:R-:W-:Y:S01]  /*11e0*/  @!P0 IMAD.MOV.U32 R2, RZ, RZ, 0x7fffffff ;  /* 0x7fffffffff028424 */ /* 0x000fe200078e00ff */
[----:B------:R-:W-:Y:S06]  /*11f0*/  @!P0 BRA `(.L_x_15) ;  /* 0x0000000000348947 */ /* 0x000fec0003800000 */
[----:B------:R-:W-:-:S13]  /*1200*/  FSETP.GTU.FTZ.AND P0, PT, |R0|, +INF , PT ;  /* 0x7f8000000000780b */ /* 0x000fda0003f1c200 */
[----:B------:R-:W-:Y:S01]  /*1210*/  @P0 FADD.FTZ R2, R0, 1 ;  /* 0x3f80000000020421 */ /* 0x000fe20000010000 */
[----:B------:R-:W-:Y:S06]  /*1220*/  @P0 BRA `(.L_x_15) ;  /* 0x0000000000280947 */ /* 0x000fec0003800000 */
[----:B------:R-:W-:-:S13]  /*1230*/  FSETP.NEU.FTZ.AND P0, PT, |R0|, +INF , PT ;  /* 0x7f8000000000780b */ /* 0x000fda0003f1d200 */
[----:B------:R-:W-:-:S04]  /*1240*/  @P0 FFMA R3, R0, 1.84467440737095516160e+19, RZ ;  /* 0x5f80000000030823 */ /* 0x000fc800000000ff */
[----:B------:R-:W0:Y:S02]  /*1250*/  @P0 MUFU.RSQ R2, R3 ;  /* 0x0000000300020308 */ /* 0x000e240000001400 */
[----:B0-----:R-:W-:Y:S01]  /*1260*/  @P0 FMUL.FTZ R4, R3, R2 ;  /* 0x0000000203040220 */ /* 0x001fe20000410000 */
[----:B------:R-:W-:Y:S01]  /*1270*/  @P0 FMUL.FTZ R8, R2, 0.5 ;  /* 0x3f00000002080820 */ /* 0x000fe20000410000 */
[----:B------:R-:W-:Y:S02]  /*1280*/  @!P0 IMAD.MOV.U32 R2, RZ, RZ, R0 ;  /* 0x000000ffff028224 */ /* 0x000fe400078e0000 */
[----:B------:R-:W-:-:S04]  /*1290*/  @P0 FADD.FTZ R6, -R4, -RZ ;  /* 0x800000ff04060221 */ /* 0x000fc80000010100 */
[----:B------:R-:W-:-:S04]  /*12a0*/  @P0 FFMA R7, R4, R6, R3 ;  /* 0x0000000604070223 */ /* 0x000fc80000000003 */
[----:B------:R-:W-:-:S04]  /*12b0*/  @P0 FFMA R7, R7, R8, R4 ;  /* 0x0000000807070223 */ /* 0x000fc80000000004 */
[----:B------:R-:W-:-:S07]  /*12c0*/  @P0 FMUL.FTZ R2, R7, 2.3283064365386962891e-10 ;  /* 0x2f80000007020820 */ /* 0x000fce0000410000 */
.L_x_15:
[----:B------:R-:W-:Y:S01]  /*12d0*/  IMAD.MOV.U32 R0, RZ, RZ, R2 ;  /* 0x000000ffff007224 */ /* 0x000fe200078e0002 */
[----:B------:R-:W-:Y:S01]  /*12e0*/  MOV R3, 0x0 ;  /* 0x0000000000037802 */ /* 0x000fe20000000f00 */
[----:B------:R-:W-:-:S04]  /*12f0*/  IMAD.MOV.U32 R2, RZ, RZ, R9 ;  /* 0x000000ffff027224 */ /* 0x000fc800078e0009 */
[----:B------:R-:W-:Y:S05]  /*1300*/  RET.REL.NODEC R2 `(distoring_mirror) ;  /* 0xffffffec023c7950 */ /* 0x000fea0003c3ffff */
        .weak           $__internal_1_$__cuda_sm3x_div_rn_noftz_f32_slowpath
        .type           $__internal_1_$__cuda_sm3x_div_rn_noftz_f32_slowpath,@function
        .size           $__internal_1_$__cuda_sm3x_div_rn_noftz_f32_slowpath,(.L_x_29 - $__internal_1_$__cuda_sm3x_div_rn_noftz_f32_slowpath)
$__internal_1_$__cuda_sm3x_div_rn_noftz_f32_slowpath:
[--C-:B------:R-:W-:Y:S01]  /*1310*/  SHF.R.U32.HI R11, RZ, 0x17, R3.reuse ;  /* 0x00000017ff0b7819 */ /* 0x100fe20000011603 */
[----:B------:R-:W-:Y:S01]  /*1320*/  BSSY.RECONVERGENT B1, `(.L_x_16) ;  /* 0x0000064000017945 */ /* 0x000fe20003800200 */
[--C-:B------:R-:W-:Y:S01]  /*1330*/  SHF.R.U32.HI R9, RZ, 0x17, R0.reuse ;  /* 0x00000017ff097819 */ /* 0x100fe20000011600 */
[----:B------:R-:W-:Y:S01]  /*1340*/  IMAD.MOV.U32 R13, RZ, RZ, R0 ;  /* 0x000000ffff0d7224 */ /* 0x000fe200078e0000 */
[----:B------:R-:W-:Y:S01]  /*1350*/  LOP3.LUT R11, R11, 0xff, RZ, 0xc0, !PT ;  /* 0x000000ff0b0b7812 */ /* 0x000fe200078ec0ff */
[----:B------:R-:W-:Y:S01]  /*1360*/  IMAD.MOV.U32 R14, RZ, RZ, R3 ;  /* 0x000000ffff0e7224 */ /* 0x000fe200078e0003 */
[----:B------:R-:W-:-:S03]  /*1370*/  LOP3.LUT R12, R9, 0xff, RZ, 0xc0, !PT ;  /* 0x000000ff090c7812 */ /* 0x000fc600078ec0ff */
[----:B------:R-:W-:Y:S02]  /*1380*/  VIADD R16, R11, 0xffffffff ;  /* 0xffffffff0b107836 */ /* 0x000fe40000000000 */
[----:B------:R-:W-:-:S03]  /*1390*/  VIADD R15, R12, 0xffffffff ;  /* 0xffffffff0c0f7836 */ /* 0x000fc60000000000 */
[----:B------:R-:W-:-:S04]  /*13a0*/  ISETP.GT.U32.AND P0, PT, R16, 0xfd, PT ;  /* 0x000000fd1000780c */ /* 0x000fc80003f04070 */
[----:B------:R-:W-:-:S13]  /*13b0*/  ISETP.GT.U32.OR P0, PT, R15, 0xfd, P0 ;  /* 0x000000fd0f00780c */ /* 0x000fda0000704470 */
[----:B------:R-:W-:Y:S01]  /*13c0*/  @!P0 IMAD.MOV.U32 R9, RZ, RZ, RZ ;  /* 0x000000ffff098224 */ /* 0x000fe200078e00ff */
[----:B------:R-:W-:Y:S06]  /*13d0*/  @!P0 BRA `(.L_x_17) ;  /* 0x00000000005c8947 */ /* 0x000fec0003800000 */
[----:B------:R-:W-:Y:S02]  /*13e0*/  FSETP.GTU.FTZ.AND P1, PT, |R3|, +INF , PT ;  /* 0x7f8000000300780b */ /* 0x000fe40003f3c200 */
[----:B------:R-:W-:-:S04]  /*13f0*/  FSETP.GTU.FTZ.AND P0, PT, |R0|, +INF , PT ;  /* 0x7f8000000000780b */ /* 0x000fc80003f1c200 */
[----:B------:R-:W-:-:S13]  /*1400*/  PLOP3.LUT P0, PT, P0, P1, PT, 0xf8, 0x8f ;  /* 0x00000000008f781c */ /* 0x000fda0000703f70 */
[----:B------:R-:W-:Y:S05]  /*1410*/  @P0 BRA `(.L_x_18) ;  /* 0x00000004004c0947 */ /* 0x000fea0003800000 */
[----:B------:R-:W-:-:S13]  /*1420*/  LOP3.LUT P0, RZ, R14, 0x7fffffff, R13, 0xc8, !PT ;  /* 0x7fffffff0eff7812 */ /* 0x000fda000780c80d */
[----:B------:R-:W-:Y:S05]  /*1430*/  @!P0 BRA `(.L_x_19) ;  /* 0x00000004003c8947 */ /* 0x000fea0003800000 */
[C---:B------:R-:W-:Y:S02]  /*1440*/  FSETP.NEU.FTZ.AND P3, PT, |R0|.reuse, +INF , PT ;  /* 0x7f8000000000780b */ /* 0x040fe40003f7d200 */
[----:B------:R-:W-:Y:S02]  /*1450*/  FSETP.NEU.FTZ.AND P1, PT, |R3|, +INF , PT ;  /* 0x7f8000000300780b */ /* 0x000fe40003f3d200 */
[----:B------:R-:W-:-:S11]  /*1460*/  FSETP.NEU.FTZ.AND P0, PT, |R0|, +INF , PT ;  /* 0x7f8000000000780b */ /* 0x000fd60003f1d200 */
[----:B------:R-:W-:Y:S05]  /*1470*/  @!P1 BRA !P3, `(.L_x_19) ;  /* 0x00000004002c9947 */ /* 0x000fea0005800000 */
[----:B------:R-:W-:-:S04]  /*1480*/  LOP3.LUT P3, RZ, R13, 0x7fffffff, RZ, 0xc0, !PT ;  /* 0x7fffffff0dff7812 */ /* 0x000fc8000786c0ff */
[----:B------:R-:W-:-:S13]  /*1490*/  PLOP3.LUT P1, PT, P1, P3, PT, 0x2f, 0xf2 ;  /* 0x0000000000f2781c */ /* 0x000fda0000f26577 */
[----:B------:R-:W-:Y:S05]  /*14a0*/  @P1 BRA `(.L_x_20) ;  /* 0x0000000400181947 */ /* 0x000fea0003800000 */
[----:B------:R-:W-:-:S04]  /*14b0*/  LOP3.LUT P1, RZ, R14, 0x7fffffff, RZ, 0xc0, !PT ;  /* 0x7fffffff0eff7812 */ /* 0x000fc8000782c0ff */
[----:B------:R-:W-:-:S13]  /*14c0*/  PLOP3.LUT P0, PT, P0, P1, PT, 0x2f, 0xf2 ;  /* 0x0000000000f2781c */ /* 0x000fda0000702577 */
[----:B------:R-:W-:Y:S05]  /*14d0*/  @P0 BRA `(.L_x_21) ;  /* 0x0000000400000947 */ /* 0x000fea0003800000 */
[----:B------:R-:W-:Y:S02]  /*14e0*/  ISETP.GE.AND P0, PT, R15, RZ, PT ;  /* 0x000000ff0f00720c */ /* 0x000fe40003f06270 */
[----:B------:R-:W-:-:S11]  /*14f0*/  ISETP.GE.AND P1, PT, R16, RZ, PT ;  /* 0x000000ff1000720c */ /* 0x000fd60003f26270 */
[----:B------:R-:W-:Y:S02]  /*1500*/  @P0 IMAD.MOV.U32 R9, RZ, RZ, RZ ;  /* 0x000000ffff090224 */ /* 0x000fe400078e00ff */
[----:B------:R-:W-:Y:S01]  /*1510*/  @!P0 FFMA R13, R0, 1.84467440737095516160e+19, RZ ;  /* 0x5f800000000d8823 */ /* 0x000fe200000000ff */
[----:B------:R-:W-:Y:S02]  /*1520*/  @!P0 IMAD.MOV.U32 R9, RZ, RZ, -0x40 ;  /* 0xffffffc0ff098424 */ /* 0x000fe400078e00ff */
[----:B------:R-:W-:Y:S02]  /*1530*/  @!P1 FFMA R14, R3, 1.84467440737095516160e+19, RZ ;  /* 0x5f800000030e9823 */ /* 0x000fe400000000ff */
[----:B------:R-:W-:-:S07]  /*1540*/  @!P1 VIADD R9, R9, 0x40 ;  /* 0x0000004009099836 */ /* 0x000fce0000000000 */
.L_x_17:
[----:B------:R-:W-:Y:S01]  /*1550*/  LEA R15, R11, 0xc0800000, 0x17 ;  /* 0xc08000000b0f7811 */ /* 0x000fe200078eb8ff */
[----:B------:R-:W-:Y:S01]  /*1560*/  BSSY.RECONVERGENT B2, `(.L_x_22) ;  /* 0x0000036000027945 */ /* 0x000fe20003800200 */
[----:B------:R-:W-:-:S03]  /*1570*/  IADD3 R12, PT, PT, R12, -0x7f, RZ ;  /* 0xffffff810c0c7810 */ /* 0x000fc60007ffe0ff */
[----:B------:R-:W-:Y:S02]  /*1580*/  IMAD.IADD R15, R14, 0x1, -R15 ;  /* 0x000000010e0f7824 */ /* 0x000fe400078e0a0f */
[C---:B------:R-:W-:Y:S01]  /*1590*/  IMAD R0, R12.reuse, -0x800000, R13 ;  /* 0xff8000000c007824 */ /* 0x040fe200078e020d */
[----:B------:R-:W-:Y:S01]  /*15a0*/  IADD3 R12, PT, PT, R12, 0x7f, -R11 ;  /* 0x0000007f0c0c7810 */ /* 0x000fe20007ffe80b */
[----:B------:R-:W0:Y:S01]  /*15b0*/  MUFU.RCP R14, R15 ;  /* 0x0000000f000e7308 */ /* 0x000e220000001000 */
[----:B------:R-:W-:-:S03]  /*15c0*/  FADD.FTZ R17, -R15, -RZ ;  /* 0x800000ff0f117221 */ /* 0x000fc60000010100 */
[----:B------:R-:W-:Y:S02]  /*15d0*/  IMAD.IADD R12, R12, 0x1, R9 ;  /* 0x000000010c0c7824 */ /* 0x000fe400078e0209 */
[----:B0-----:R-:W-:-:S04]  /*15e0*/  FFMA R19, R14, R17, 1 ;  /* 0x3f8000000e137423 */ /* 0x001fc80000000011 */
[----:B------:R-:W-:-:S04]  /*15f0*/  FFMA R16, R14, R19, R14 ;  /* 0x000000130e107223 */ /* 0x000fc8000000000e */
[----:B------:R-:W-:-:S04]  /*1600*/  FFMA R13, R0, R16, RZ ;  /* 0x00000010000d7223 */ /* 0x000fc800000000ff */
[----:B------:R-:W-:-:S04]  /*1610*/  FFMA R14, R17, R13, R0 ;  /* 0x0000000d110e7223 */ /* 0x000fc80000000000 */
[----:B------:R-:W-:-:S04]  /*1620*/  FFMA R13, R16, R14, R13 ;  /* 0x0000000e100d7223 */ /* 0x000fc8000000000d */
[----:B------:R-:W-:-:S04]  /*1630*/  FFMA R14, R17, R13, R0 ;  /* 0x0000000d110e7223 */ /* 0x000fc80000000000 */
[----:B------:R-:W-:-:S05]  /*1640*/  FFMA R0, R16, R14, R13 ;  /* 0x0000000e10007223 */ /* 0x000fca000000000d */
[----:B------:R-:W-:-:S04]  /*1650*/  SHF.R.U32.HI R11, RZ, 0x17, R0 ;  /* 0x00000017ff0b7819 */ /* 0x000fc80000011600 */
[----:B------:R-:W-:-:S05]  /*1660*/  LOP3.LUT R11, R11, 0xff, RZ, 0xc0, !PT ;  /* 0x000000ff0b0b7812 */ /* 0x000fca00078ec0ff */
[----:B------:R-:W-:-:S04]  /*1670*/  IMAD.IADD R15, R11, 0x1, R12 ;  /* 0x000000010b0f7824 */ /* 0x000fc800078e020c */
[----:B------:R-:W-:-:S05]  /*1680*/  VIADD R9, R15, 0xffffffff ;  /* 0xffffffff0f097836 */ /* 0x000fca0000000000 */
[----:B------:R-:W-:-:S13]  /*1690*/  ISETP.GE.U32.AND P0, PT, R9, 0xfe, PT ;  /* 0x000000fe0900780c */ /* 0x000fda0003f06070 */
[----:B------:R-:W-:Y:S05]  /*16a0*/  @!P0 BRA `(.L_x_23) ;  /* 0x0000000000808947 */ /* 0x000fea0003800000 */
[----:B------:R-:W-:-:S13]  /*16b0*/  ISETP.GT.AND P0, PT, R15, 0xfe, PT ;  /* 0x000000fe0f00780c */ /* 0x000fda0003f04270 */
[----:B------:R-:W-:Y:S05]  /*16c0*/  @P0 BRA `(.L_x_24) ;  /* 0x00000000006c0947 */ /* 0x000fea0003800000 */
[----:B------:R-:W-:-:S13]  /*16d0*/  ISETP.GE.AND P0, PT, R15, 0x1, PT ;  /* 0x000000010f00780c */ /* 0x000fda0003f06270 */
[----:B------:R-:W-:Y:S05]  /*16e0*/  @P0 BRA `(.L_x_25) ;  /* 0x0000000000740947 */ /* 0x000fea0003800000 */
[----:B------:R-:W-:Y:S02]  /*16f0*/  ISETP.GE.AND P0, PT, R15, -0x18, PT ;  /* 0xffffffe80f00780c */ /* 0x000fe40003f06270 */
[----:B------:R-:W-:-:S11]  /*1700*/  LOP3.LUT R0, R0, 0x80000000, RZ, 0xc0, !PT ;  /* 0x8000000000007812 */ /* 0x000fd600078ec0ff */
[----:B------:R-:W-:Y:S05]  /*1710*/  @!P0 BRA `(.L_x_25) ;  /* 0x0000000000688947 */ /* 0x000fea0003800000 */
[CCC-:B------:R-:W-:Y:S01]  /*1720*/  FFMA.RZ R9, R16.reuse, R14.reuse, R13.reuse ;  /* 0x0000000e10097223 */ /* 0x1c0fe2000000c00d */
[CCC-:B------:R-:W-:Y:S01]  /*1730*/  FFMA.RM R12, R16.reuse, R14.reuse, R13.reuse ;  /* 0x0000000e100c7223 */ /* 0x1c0fe2000000400d */
[C---:B------:R-:W-:Y:S02]  /*1740*/  ISETP.NE.AND P3, PT, R15.reuse, RZ, PT ;  /* 0x000000ff0f00720c */ /* 0x040fe40003f65270 */
[----:B------:R-:W-:Y:S02]  /*1750*/  ISETP.NE.AND P1, PT, R15, RZ, PT ;  /* 0x000000ff0f00720c */ /* 0x000fe40003f25270 */
[----:B------:R-:W-:Y:S01]  /*1760*/  LOP3.LUT R11, R9, 0x7fffff, RZ, 0xc0, !PT ;  /* 0x007fffff090b7812 */ /* 0x000fe200078ec0ff */
[----:B------:R-:W-:Y:S01]  /*1770*/  FFMA.RP R9, R16, R14, R13 ;  /* 0x0000000e10097223 */ /* 0x000fe2000000800d */
[----:B------:R-:W-:Y:S02]  /*1780*/  VIADD R14, R15, 0x20 ;  /* 0x000000200f0e7836 */ /* 0x000fe40000000000 */
[----:B------:R-:W-:Y:S01]  /*1790*/  LOP3.LUT R11, R11, 0x800000, RZ, 0xfc, !PT ;  /* 0x008000000b0b7812 */ /* 0x000fe200078efcff */
[----:B------:R-:W-:Y:S01]  /*17a0*/  IMAD.MOV R13, RZ, RZ, -R15 ;  /* 0x000000ffff0d7224 */ /* 0x000fe200078e0a0f */
[----:B------:R-:W-:-:S02]  /*17b0*/  FSETP.NEU.FTZ.AND P0, PT, R9, R12, PT ;  /* 0x0000000c0900720b */ /* 0x000fc40003f1d000 */
[----:B------:R-:W-:Y:S02]  /*17c0*/  SHF.L.U32 R14, R11, R14, RZ ;  /* 0x0000000e0b0e7219 */ /* 0x000fe400000006ff */
[----:B------:R-:W-:Y:S02]  /*17d0*/  SEL R12, R13, RZ, P3 ;  /* 0x000000ff0d0c7207 */ /* 0x000fe40001800000 */
[----:B------:R-:W-:Y:S02]  /*17e0*/  ISETP.NE.AND P1, PT, R14, RZ, P1 ;  /* 0x000000ff0e00720c */ /* 0x000fe40000f25270 */
[----:B------:R-:W-:Y:S02]  /*17f0*/  SHF.R.U32.HI R12, RZ, R12, R11 ;  /* 0x0000000cff0c7219 */ /* 0x000fe4000001160b */
[----:B------:R-:W-:Y:S02]  /*1800*/  PLOP3.LUT P0, PT, P0, P1, PT, 0xf8, 0x8f ;  /* 0x00000000008f781c */ /* 0x000fe40000703f70 */
[----:B------:R-:W-:-:S02]  /*1810*/  SHF.R.U32.HI R14, RZ, 0x1, R12 ;  /* 0x00000001ff0e7819 */ /* 0x000fc4000001160c */
[----:B------:R-:W-:-:S04]  /*1820*/  SEL R9, RZ, 0x1, !P0 ;  /* 0x00000001ff097807 */ /* 0x000fc80004000000 */
[----:B------:R-:W-:-:S04]  /*1830*/  LOP3.LUT R9, R9, 0x1, R14, 0xf8, !PT ;  /* 0x0000000109097812 */ /* 0x000fc800078ef80e */
[----:B------:R-:W-:-:S05]  /*1840*/  LOP3.LUT R9, R9, R12, RZ, 0xc0, !PT ;  /* 0x0000000c09097212 */ /* 0x000fca00078ec0ff */
[----:B------:R-:W-:-:S05]  /*1850*/  IMAD.IADD R9, R14, 0x1, R9 ;  /* 0x000000010e097824 */ /* 0x000fca00078e0209 */
[----:B------:R-:W-:Y:S01]  /*1860*/  LOP3.LUT R0, R9, R0, RZ, 0xfc, !PT ;  /* 0x0000000009007212 */ /* 0x000fe200078efcff */
[----:B------:R-:W-:Y:S06]  /*1870*/  BRA `(.L_x_25) ;  /* 0x0000000000107947 */ /* 0x000fec0003800000 */
.L_x_24:
[----:B------:R-:W-:-:S04]  /*1880*/  LOP3.LUT R0, R0, 0x80000000, RZ, 0xc0, !PT ;  /* 0x8000000000007812 */ /* 0x000fc800078ec0ff */
[----:B------:R-:W-:Y:S01]  /*1890*/  LOP3.LUT R0, R0, 0x7f800000, RZ, 0xfc, !PT ;  /* 0x7f80000000007812 */ /* 0x000fe200078efcff */
[----:B------:R-:W-:Y:S06]  /*18a0*/  BRA `(.L_x_25) ;  /* 0x0000000000047947 */ /* 0x000fec0003800000 */
.L_x_23:
[----:B------:R-:W-:-:S07]  /*18b0*/  IMAD R0, R12, 0x800000, R0 ;  /* 0x008000000c007824 */ /* 0x000fce00078e0200 */
.L_x_25:
[----:B------:R-:W-:Y:S05]  /*18c0*/  BSYNC.RECONVERGENT B2 ;  /* 0x0000000000027941 */ /* 0x000fea0003800200 */
.L_x_22:
[----:B------:R-:W-:Y:S05]  /*18d0*/  BRA `(.L_x_26) ;  /* 0x0000000000207947 */ /* 0x000fea0003800000 */
.L_x_21:
[----:B------:R-:W-:-:S04]  /*18e0*/  LOP3.LUT R0, R14, 0x80000000, R13, 0x48, !PT ;  /* 0x800000000e007812 */ /* 0x000fc800078e480d */
[----:B------:R-:W-:Y:S01]  /*18f0*/  LOP3.LUT R0, R0, 0x7f800000, RZ, 0xfc, !PT ;  /* 0x7f80000000007812 */ /* 0x000fe200078efcff */
[----:B------:R-:W-:Y:S06]  /*1900*/  BRA `(.L_x_26) ;  /* 0x0000000000147947 */ /* 0x000fec0003800000 */
.L_x_20:
[----:B------:R-:W-:Y:S01]  /*1910*/  LOP3.LUT R0, R14, 0x80000000, R13, 0x48, !PT ;  /* 0x800000000e007812 */ /* 0x000fe200078e480d */
[----:B------:R-:W-:Y:S06]  /*1920*/  BRA `(.L_x_26) ;  /* 0x00000000000c7947 */ /* 0x000fec0003800000 */
.L_x_19:
[----:B------:R-:W0:Y:S01]  /*1930*/  MUFU.RSQ R0, -QNAN ;  /* 0xffc0000000007908 */ /* 0x000e220000001400 */
[----:B------:R-:W-:Y:S05]  /*1940*/  BRA `(.L_x_26) ;  /* 0x0000000000047947 */ /* 0x000fea0003800000 */
.L_x_18:
[----:B------:R-:W-:-:S07]  /*1950*/  FADD.FTZ R0, R0, R3 ;  /* 0x0000000300007221 */ /* 0x000fce0000010000 */
.L_x_26:
[----:B------:R-:W-:Y:S05]  /*1960*/  BSYNC.RECONVERGENT B1 ;  /* 0x0000000000017941 */ /* 0x000fea0003800200 */
.L_x_16:
[----:B------:R-:W-:-:S04]  /*1970*/  IMAD.MOV.U32 R9, RZ, RZ, 0x0 ;  /* 0x00000000ff097424 */ /* 0x000fc800078e00ff */
[----:B0-----:R-:W-:Y:S05]  /*1980*/  RET.REL.NODEC R8 `(distoring_mirror) ;  /* 0xffffffe4089c7950 */ /* 0x001fea0003c3ffff */
.L_x_27:
[----:B------:R-:W-:-:S00]  /*1990*/  BRA `(.L_x_27) ;  /* 0xfffffffc00fc7947 */ /* 0x000fc0000383ffff */
[----:B------:R-:W-:-:S00]  /*19a0*/  NOP ;  /* 0x0000000000007918 */ /* 0x000fc00000000000 */
        /* <DEDUP_REMOVED lines=13> */
.L_x_29:


//--------------------- .nv.global.init           --------------------------
	.section	.nv.global.init,"aw",@progbits
	.align	4
.nv.global.init:
	.type		__cudart_i2opi_f,@object
	.size		__cudart_i2opi_f,(.L_0 - __cudart_i2opi_f)
__cudart_i2opi_f:
        /*0000*/ 	.byte	0x41, 0x90, 0x43, 0x3c, 0x99, 0x95, 0x62, 0xdb, 0xc0, 0xdd, 0x34, 0xf5, 0xd1, 0x57, 0x27, 0xfc
        /*0010*/ 	.byte	0x29, 0x15, 0x44, 0x4e, 0x6e, 0x83, 0xf9, 0xa2
.L_0:


//--------------------- .nv.shared.reserved.0     --------------------------
	.section	.nv.shared.reserved.0,"aw",@nobits
	.weak		__nv_reservedSMEM_offset_0_alias
	.size		__nv_reservedSMEM_offset_0_alias, 0, 64
	.other		__nv_reservedSMEM_offset_0_alias,@"STO_CUDA_RESERVED_SHARED STV_DEFAULT"
__nv_reservedSMEM_offset_0_alias:
	.zero		0
	.zero		64


//--------------------- .nv.constant0.distoring_mirror --------------------------
	.section	.nv.constant0.distoring_mirror,"a",@progbits
	.sectionflags	@""
	.align	4
.nv.constant0.distoring_mirror:
	.zero		928


//--------------------- SYMBOLS --------------------------

	.type		.nv.reservedSmem.offset0,@object
	.size		.nv.reservedSmem.offset0,0x4
